//
// Generated by NVIDIA NVVM Compiler
//
// Compiler Build ID: CL-36424714
// Cuda compilation tools, release 13.0, V13.0.88
// Based on NVVM 20.0.0
//

.version 9.0
.target sm_100
.address_size 64

	// .globl	_Z8multiplyPfS_S_iiii
// _ZZ8multiplyPfS_S_iiiiE2A1 has been demoted
// _ZZ8multiplyPfS_S_iiiiE2B1 has been demoted

.visible .entry _Z8multiplyPfS_S_iiii(
	.param .u64 .ptr .align 1 _Z8multiplyPfS_S_iiii_param_0,
	.param .u64 .ptr .align 1 _Z8multiplyPfS_S_iiii_param_1,
	.param .u64 .ptr .align 1 _Z8multiplyPfS_S_iiii_param_2,
	.param .u32 _Z8multiplyPfS_S_iiii_param_3,
	.param .u32 _Z8multiplyPfS_S_iiii_param_4,
	.param .u32 _Z8multiplyPfS_S_iiii_param_5,
	.param .u32 _Z8multiplyPfS_S_iiii_param_6
)
{
	.reg .pred 	%p<12>;
	.reg .b32 	%r<75>;
	.reg .b32 	%f<116>;
	.reg .b64 	%rd<14>;
	// demoted variable
	.shared .align 4 .b8 _ZZ8multiplyPfS_S_iiiiE2A1[4096];
	// demoted variable
	.shared .align 4 .b8 _ZZ8multiplyPfS_S_iiiiE2B1[4096];
	ld.param.u64 	%rd5, [_Z8multiplyPfS_S_iiii_param_1];
	ld.param.u64 	%rd6, [_Z8multiplyPfS_S_iiii_param_2];
	ld.param.u32 	%r37, [_Z8multiplyPfS_S_iiii_param_3];
	ld.param.u32 	%r38, [_Z8multiplyPfS_S_iiii_param_4];
	ld.param.u32 	%r39, [_Z8multiplyPfS_S_iiii_param_5];
	ld.param.u32 	%r40, [_Z8multiplyPfS_S_iiii_param_6];
	mov.u32 	%r1, %ntid.x;
	setp.lt.s32 	%p1, %r40, 1;
	@%p1 bra 	$L__BB0_16;
	ld.param.u64 	%rd13, [_Z8multiplyPfS_S_iiii_param_0];
	mov.u32 	%r42, %ntid.y;
	mov.u32 	%r43, %tid.y;
	mov.u32 	%r44, %ctaid.y;
	mad.lo.s32 	%r45, %r44, %r42, %r43;
	mov.u32 	%r46, %tid.x;
	mov.u32 	%r47, %ctaid.x;
	mad.lo.s32 	%r48, %r47, %r1, %r46;
	cvta.to.global.u64 	%rd7, %rd6;
	shl.b32 	%r49, %r43, 7;
	mov.u32 	%r50, _ZZ8multiplyPfS_S_iiiiE2A1;
	add.s32 	%r2, %r50, %r49;
	shl.b32 	%r51, %r46, 2;
	add.s32 	%r3, %r2, %r51;
	mov.u32 	%r52, _ZZ8multiplyPfS_S_iiiiE2B1;
	add.s32 	%r5, %r52, %r51;
	add.s32 	%r4, %r5, %r49;
	mad.lo.s32 	%r53, %r39, %r45, %r48;
	mul.wide.s32 	%rd8, %r53, 4;
	add.s64 	%rd1, %rd7, %rd8;
	mul.lo.s32 	%r6, %r38, %r42;
	and.b32  	%r7, %r1, 15;
	add.s32 	%r8, %r7, -1;
	and.b32  	%r9, %r1, 7;
	add.s32 	%r10, %r9, -1;
	and.b32  	%r11, %r1, 2032;
	and.b32  	%r12, %r1, 3;
	and.b32  	%r54, %r1, -16;
	neg.s32 	%r13, %r54;
	add.s32 	%r14, %r2, 32;
	add.s32 	%r15, %r5, 1024;
	mad.lo.s32 	%r67, %r38, %r43, %r48;
	mad.lo.s32 	%r68, %r37, %r45, %r46;
	cvta.to.global.u64 	%rd2, %rd13;
	cvta.to.global.u64 	%rd3, %rd5;
	mov.b32 	%r66, 0;
$L__BB0_2:
	setp.lt.u32 	%p2, %r1, 16;
	mul.wide.s32 	%rd9, %r68, 4;
	add.s64 	%rd10, %rd2, %rd9;
	ld.global.f32 	%f17, [%rd10];
	st.shared.f32 	[%r3], %f17;
	mul.wide.s32 	%rd11, %r67, 4;
	add.s64 	%rd12, %rd3, %rd11;
	ld.global.f32 	%f18, [%rd12];
	st.shared.f32 	[%r4], %f18;
	bar.sync 	0;
	ld.global.f32 	%f115, [%rd1];
	mov.b32 	%r73, 0;
	@%p2 bra 	$L__BB0_5;
	mov.u32 	%r69, %r15;
	mov.u32 	%r70, %r14;
	mov.u32 	%r71, %r13;
$L__BB0_4:
	.pragma "nounroll";
	ld.shared.f32 	%f19, [%r70+-32];
	ld.shared.f32 	%f20, [%r69+-1024];
	fma.rn.f32 	%f21, %f19, %f20, %f115;
	ld.shared.f32 	%f22, [%r70+-28];
	ld.shared.f32 	%f23, [%r69+-896];
	fma.rn.f32 	%f24, %f22, %f23, %f21;
	ld.shared.f32 	%f25, [%r70+-24];
	ld.shared.f32 	%f26, [%r69+-768];
	fma.rn.f32 	%f27, %f25, %f26, %f24;
	ld.shared.f32 	%f28, [%r70+-20];
	ld.shared.f32 	%f29, [%r69+-640];
	fma.rn.f32 	%f30, %f28, %f29, %f27;
	ld.shared.f32 	%f31, [%r70+-16];
	ld.shared.f32 	%f32, [%r69+-512];
	fma.rn.f32 	%f33, %f31, %f32, %f30;
	ld.shared.f32 	%f34, [%r70+-12];
	ld.shared.f32 	%f35, [%r69+-384];
	fma.rn.f32 	%f36, %f34, %f35, %f33;
	ld.shared.f32 	%f37, [%r70+-8];
	ld.shared.f32 	%f38, [%r69+-256];
	fma.rn.f32 	%f39, %f37, %f38, %f36;
	ld.shared.f32 	%f40, [%r70+-4];
	ld.shared.f32 	%f41, [%r69+-128];
	fma.rn.f32 	%f42, %f40, %f41, %f39;
	ld.shared.f32 	%f43, [%r70];
	ld.shared.f32 	%f44, [%r69];
	fma.rn.f32 	%f45, %f43, %f44, %f42;
	ld.shared.f32 	%f46, [%r70+4];
	ld.shared.f32 	%f47, [%r69+128];
	fma.rn.f32 	%f48, %f46, %f47, %f45;
	ld.shared.f32 	%f49, [%r70+8];
	ld.shared.f32 	%f50, [%r69+256];
	fma.rn.f32 	%f51, %f49, %f50, %f48;
	ld.shared.f32 	%f52, [%r70+12];
	ld.shared.f32 	%f53, [%r69+384];
	fma.rn.f32 	%f54, %f52, %f53, %f51;
	ld.shared.f32 	%f55, [%r70+16];
	ld.shared.f32 	%f56, [%r69+512];
	fma.rn.f32 	%f57, %f55, %f56, %f54;
	ld.shared.f32 	%f58, [%r70+20];
	ld.shared.f32 	%f59, [%r69+640];
	fma.rn.f32 	%f60, %f58, %f59, %f57;
	ld.shared.f32 	%f61, [%r70+24];
	ld.shared.f32 	%f62, [%r69+768];
	fma.rn.f32 	%f63, %f61, %f62, %f60;
	ld.shared.f32 	%f64, [%r70+28];
	ld.shared.f32 	%f65, [%r69+896];
	fma.rn.f32 	%f115, %f64, %f65, %f63;
	add.s32 	%r71, %r71, 16;
	add.s32 	%r70, %r70, 64;
	add.s32 	%r69, %r69, 2048;
	setp.ne.s32 	%p3, %r71, 0;
	mov.u32 	%r73, %r11;
	@%p3 bra 	$L__BB0_4;
$L__BB0_5:
	setp.eq.s32 	%p4, %r7, 0;
	@%p4 bra 	$L__BB0_15;
	setp.lt.u32 	%p5, %r8, 7;
	@%p5 bra 	$L__BB0_8;
	shl.b32 	%r56, %r73, 2;
	add.s32 	%r57, %r2, %r56;
	ld.shared.f32 	%f67, [%r57];
	shl.b32 	%r58, %r73, 7;
	add.s32 	%r59, %r5, %r58;
	ld.shared.f32 	%f68, [%r59];
	fma.rn.f32 	%f69, %f67, %f68, %f115;
	ld.shared.f32 	%f70, [%r57+4];
	ld.shared.f32 	%f71, [%r59+128];
	fma.rn.f32 	%f72, %f70, %f71, %f69;
	ld.shared.f32 	%f73, [%r57+8];
	ld.shared.f32 	%f74, [%r59+256];
	fma.rn.f32 	%f75, %f73, %f74, %f72;
	ld.shared.f32 	%f76, [%r57+12];
	ld.shared.f32 	%f77, [%r59+384];
	fma.rn.f32 	%f78, %f76, %f77, %f75;
	ld.shared.f32 	%f79, [%r57+16];
	ld.shared.f32 	%f80, [%r59+512];
	fma.rn.f32 	%f81, %f79, %f80, %f78;
	ld.shared.f32 	%f82, [%r57+20];
	ld.shared.f32 	%f83, [%r59+640];
	fma.rn.f32 	%f84, %f82, %f83, %f81;
	ld.shared.f32 	%f85, [%r57+24];
	ld.shared.f32 	%f86, [%r59+768];
	fma.rn.f32 	%f87, %f85, %f86, %f84;
	ld.shared.f32 	%f88, [%r57+28];
	ld.shared.f32 	%f89, [%r59+896];
	fma.rn.f32 	%f115, %f88, %f89, %f87;
	add.s32 	%r73, %r73, 8;
$L__BB0_8:
	setp.eq.s32 	%p6, %r9, 0;
	@%p6 bra 	$L__BB0_15;
	setp.lt.u32 	%p7, %r10, 3;
	@%p7 bra 	$L__BB0_11;
	shl.b32 	%r60, %r73, 2;
	add.s32 	%r61, %r2, %r60;
	ld.shared.f32 	%f91, [%r61];
	shl.b32 	%r62, %r73, 7;
	add.s32 	%r63, %r5, %r62;
	ld.shared.f32 	%f92, [%r63];
	fma.rn.f32 	%f93, %f91, %f92, %f115;
	ld.shared.f32 	%f94, [%r61+4];
	ld.shared.f32 	%f95, [%r63+128];
	fma.rn.f32 	%f96, %f94, %f95, %f93;
	ld.shared.f32 	%f97, [%r61+8];
	ld.shared.f32 	%f98, [%r63+256];
	fma.rn.f32 	%f99, %f97, %f98, %f96;
	ld.shared.f32 	%f100, [%r61+12];
	ld.shared.f32 	%f101, [%r63+384];
	fma.rn.f32 	%f115, %f100, %f101, %f99;
	add.s32 	%r73, %r73, 4;
$L__BB0_11:
	setp.eq.s32 	%p8, %r12, 0;
	@%p8 bra 	$L__BB0_15;
	setp.eq.s32 	%p9, %r12, 1;
	shl.b32 	%r64, %r73, 2;
	add.s32 	%r32, %r2, %r64;
	ld.shared.f32 	%f102, [%r32];
	shl.b32 	%r65, %r73, 7;
	add.s32 	%r33, %r5, %r65;
	ld.shared.f32 	%f103, [%r33];
	fma.rn.f32 	%f115, %f102, %f103, %f115;
	@%p9 bra 	$L__BB0_15;
	setp.eq.s32 	%p10, %r12, 2;
	ld.shared.f32 	%f104, [%r32+4];
	ld.shared.f32 	%f105, [%r33+128];
	fma.rn.f32 	%f115, %f104, %f105, %f115;
	@%p10 bra 	$L__BB0_15;
	ld.shared.f32 	%f106, [%r32+8];
	ld.shared.f32 	%f107, [%r33+256];
	fma.rn.f32 	%f115, %f106, %f107, %f115;
$L__BB0_15:
	st.global.f32 	[%rd1], %f115;
	add.s32 	%r68, %r68, %r1;
	add.s32 	%r67, %r67, %r6;
	bar.sync 	0;
	add.s32 	%r66, %r66, 1;
	setp.ne.s32 	%p11, %r66, %r40;
	@%p11 bra 	$L__BB0_2;
$L__BB0_16:
	ret;

}
	// .globl	_Z7kernel1PfiiS_iiS_iS_iiii
.visible .entry _Z7kernel1PfiiS_iiS_iS_iiii(
	.param .u64 .ptr .align 1 _Z7kernel1PfiiS_iiS_iS_iiii_param_0,
	.param .u32 _Z7kernel1PfiiS_iiS_iS_iiii_param_1,
	.param .u32 _Z7kernel1PfiiS_iiS_iS_iiii_param_2,
	.param .u64 .ptr .align 1 _Z7kernel1PfiiS_iiS_iS_iiii_param_3,
	.param .u32 _Z7kernel1PfiiS_iiS_iS_iiii_param_4,
	.param .u32 _Z7kernel1PfiiS_iiS_iS_iiii_param_5,
	.param .u64 .ptr .align 1 _Z7kernel1PfiiS_iiS_iS_iiii_param_6,
	.param .u32 _Z7kernel1PfiiS_iiS_iS_iiii_param_7,
	.param .u64 .ptr .align 1 _Z7kernel1PfiiS_iiS_iS_iiii_param_8,
	.param .u32 _Z7kernel1PfiiS_iiS_iS_iiii_param_9,
	.param .u32 _Z7kernel1PfiiS_iiS_iS_iiii_param_10,
	.param .u32 _Z7kernel1PfiiS_iiS_iS_iiii_param_11,
	.param .u32 _Z7kernel1PfiiS_iiS_iS_iiii_param_12
)
{
	.reg .pred 	%p<7>;
	.reg .b32 	%r<24>;
	.reg .b32 	%f<7>;
	.reg .b64 	%rd<21>;

	ld.param.u64 	%rd1, [_Z7kernel1PfiiS_iiS_iS_iiii_param_0];
	ld.param.u32 	%r3, [_Z7kernel1PfiiS_iiS_iS_iiii_param_1];
	ld.param.u32 	%r4, [_Z7kernel1PfiiS_iiS_iS_iiii_param_2];
	ld.param.u64 	%rd2, [_Z7kernel1PfiiS_iiS_iS_iiii_param_3];
	ld.param.u32 	%r5, [_Z7kernel1PfiiS_iiS_iS_iiii_param_4];
	ld.param.u32 	%r6, [_Z7kernel1PfiiS_iiS_iS_iiii_param_5];
	ld.param.u64 	%rd3, [_Z7kernel1PfiiS_iiS_iS_iiii_param_6];
	ld.param.u32 	%r7, [_Z7kernel1PfiiS_iiS_iS_iiii_param_7];
	ld.param.u64 	%rd4, [_Z7kernel1PfiiS_iiS_iS_iiii_param_8];
	ld.param.u32 	%r8, [_Z7kernel1PfiiS_iiS_iS_iiii_param_9];
	ld.param.u32 	%r11, [_Z7kernel1PfiiS_iiS_iS_iiii_param_10];
	ld.param.u32 	%r9, [_Z7kernel1PfiiS_iiS_iS_iiii_param_11];
	ld.param.u32 	%r10, [_Z7kernel1PfiiS_iiS_iS_iiii_param_12];
	mov.u32 	%r13, %ctaid.x;
	mov.u32 	%r14, %ntid.x;
	mov.u32 	%r15, %tid.x;
	mad.lo.s32 	%r1, %r13, %r14, %r15;
	mov.u32 	%r16, %ctaid.y;
	mov.u32 	%r17, %ntid.y;
	mov.u32 	%r18, %tid.y;
	mad.lo.s32 	%r19, %r16, %r17, %r18;
	setp.ge.s32 	%p1, %r1, %r9;
	setp.ge.s32 	%p2, %r19, %r11;
	or.pred  	%p3, %p1, %p2;
	@%p3 bra 	$L__BB1_2;
	cvta.to.global.u64 	%rd5, %rd1;
	cvta.to.global.u64 	%rd6, %rd3;
	mad.lo.s32 	%r20, %r3, %r19, %r1;
	mul.wide.s32 	%rd7, %r20, 4;
	add.s64 	%rd8, %rd5, %rd7;
	ld.global.f32 	%f1, [%rd8];
	mul.wide.s32 	%rd9, %r4, 4;
	add.s64 	%rd10, %rd8, %rd9;
	ld.global.f32 	%f2, [%rd10];
	add.f32 	%f3, %f1, %f2;
	mad.lo.s32 	%r21, %r7, %r19, %r1;
	mul.wide.s32 	%rd11, %r21, 4;
	add.s64 	%rd12, %rd6, %rd11;
	st.global.f32 	[%rd12], %f3;
$L__BB1_2:
	setp.ge.s32 	%p4, %r1, %r10;
	setp.ge.s32 	%p5, %r19, %r9;
	or.pred  	%p6, %p4, %p5;
	@%p6 bra 	$L__BB1_4;
	mad.lo.s32 	%r22, %r5, %r19, %r1;
	cvta.to.global.u64 	%rd13, %rd2;
	mul.wide.s32 	%rd14, %r22, 4;
	add.s64 	%rd15, %rd13, %rd14;
	ld.global.f32 	%f4, [%rd15];
	mul.wide.s32 	%rd16, %r6, 4;
	add.s64 	%rd17, %rd15, %rd16;
	ld.global.f32 	%f5, [%rd17];
	add.f32 	%f6, %f4, %f5;
	mad.lo.s32 	%r23, %r8, %r19, %r1;
	cvta.to.global.u64 	%rd18, %rd4;
	mul.wide.s32 	%rd19, %r23, 4;
	add.s64 	%rd20, %rd18, %rd19;
	st.global.f32 	[%rd20], %f6;
$L__BB1_4:
	ret;

}
	// .globl	_Z7kernel7PfiiS_iiS_iS_iiii
.visible .entry _Z7kernel7PfiiS_iiS_iS_iiii(
	.param .u64 .ptr .align 1 _Z7kernel7PfiiS_iiS_iS_iiii_param_0,
	.param .u32 _Z7kernel7PfiiS_iiS_iS_iiii_param_1,
	.param .u32 _Z7kernel7PfiiS_iiS_iS_iiii_param_2,
	.param .u64 .ptr .align 1 _Z7kernel7PfiiS_iiS_iS_iiii_param_3,
	.param .u32 _Z7kernel7PfiiS_iiS_iS_iiii_param_4,
	.param .u32 _Z7kernel7PfiiS_iiS_iS_iiii_param_5,
	.param .u64 .ptr .align 1 _Z7kernel7PfiiS_iiS_iS_iiii_param_6,
	.param .u32 _Z7kernel7PfiiS_iiS_iS_iiii_param_7,
	.param .u64 .ptr .align 1 _Z7kernel7PfiiS_iiS_iS_iiii_param_8,
	.param .u32 _Z7kernel7PfiiS_iiS_iS_iiii_param_9,
	.param .u32 _Z7kernel7PfiiS_iiS_iS_iiii_param_10,
	.param .u32 _Z7kernel7PfiiS_iiS_iS_iiii_param_11,
	.param .u32 _Z7kernel7PfiiS_iiS_iS_iiii_param_12
)
{
	.reg .pred 	%p<7>;
	.reg .b32 	%r<24>;
	.reg .b32 	%f<7>;
	.reg .b64 	%rd<21>;

	ld.param.u64 	%rd1, [_Z7kernel7PfiiS_iiS_iS_iiii_param_0];
	ld.param.u32 	%r3, [_Z7kernel7PfiiS_iiS_iS_iiii_param_1];
	ld.param.u32 	%r4, [_Z7kernel7PfiiS_iiS_iS_iiii_param_2];
	ld.param.u64 	%rd2, [_Z7kernel7PfiiS_iiS_iS_iiii_param_3];
	ld.param.u32 	%r5, [_Z7kernel7PfiiS_iiS_iS_iiii_param_4];
	ld.param.u32 	%r6, [_Z7kernel7PfiiS_iiS_iS_iiii_param_5];
	ld.param.u64 	%rd3, [_Z7kernel7PfiiS_iiS_iS_iiii_param_6];
	ld.param.u32 	%r7, [_Z7kernel7PfiiS_iiS_iS_iiii_param_7];
	ld.param.u64 	%rd4, [_Z7kernel7PfiiS_iiS_iS_iiii_param_8];
	ld.param.u32 	%r8, [_Z7kernel7PfiiS_iiS_iS_iiii_param_9];
	ld.param.u32 	%r11, [_Z7kernel7PfiiS_iiS_iS_iiii_param_10];
	ld.param.u32 	%r9, [_Z7kernel7PfiiS_iiS_iS_iiii_param_11];
	ld.param.u32 	%r10, [_Z7kernel7PfiiS_iiS_iS_iiii_param_12];
	mov.u32 	%r13, %ctaid.x;
	mov.u32 	%r14, %ntid.x;
	mov.u32 	%r15, %tid.x;
	mad.lo.s32 	%r1, %r13, %r14, %r15;
	mov.u32 	%r16, %ctaid.y;
	mov.u32 	%r17, %ntid.y;
	mov.u32 	%r18, %tid.y;
	mad.lo.s32 	%r19, %r16, %r17, %r18;
	setp.ge.s32 	%p1, %r1, %r9;
	setp.ge.s32 	%p2, %r19, %r11;
	or.pred  	%p3, %p1, %p2;
	@%p3 bra 	$L__BB2_2;
	cvta.to.global.u64 	%rd5, %rd1;
	cvta.to.global.u64 	%rd6, %rd3;
	mad.lo.s32 	%r20, %r3, %r19, %r1;
	mul.wide.s32 	%rd7, %r20, 4;
	add.s64 	%rd8, %rd5, %rd7;
	ld.global.f32 	%f1, [%rd8];
	mul.wide.s32 	%rd9, %r4, 4;
	add.s64 	%rd10, %rd8, %rd9;
	ld.global.f32 	%f2, [%rd10];
	sub.f32 	%f3, %f1, %f2;
	mad.lo.s32 	%r21, %r7, %r19, %r1;
	mul.wide.s32 	%rd11, %r21, 4;
	add.s64 	%rd12, %rd6, %rd11;
	st.global.f32 	[%rd12], %f3;
$L__BB2_2:
	setp.ge.s32 	%p4, %r1, %r10;
	setp.ge.s32 	%p5, %r19, %r9;
	or.pred  	%p6, %p4, %p5;
	@%p6 bra 	$L__BB2_4;
	mad.lo.s32 	%r22, %r5, %r19, %r1;
	cvta.to.global.u64 	%rd13, %rd2;
	mul.wide.s32 	%rd14, %r22, 4;
	add.s64 	%rd15, %rd13, %rd14;
	ld.global.f32 	%f4, [%rd15];
	mul.wide.s32 	%rd16, %r6, 4;
	add.s64 	%rd17, %rd15, %rd16;
	ld.global.f32 	%f5, [%rd17];
	add.f32 	%f6, %f4, %f5;
	mad.lo.s32 	%r23, %r8, %r19, %r1;
	cvta.to.global.u64 	%rd18, %rd4;
	mul.wide.s32 	%rd19, %r23, 4;
	add.s64 	%rd20, %rd18, %rd19;
	st.global.f32 	[%rd20], %f6;
$L__BB2_4:
	ret;

}
	// .globl	_Z7kernel2PfiiiS_iS_iiii
.visible .entry _Z7kernel2PfiiiS_iS_iiii(
	.param .u64 .ptr .align 1 _Z7kernel2PfiiiS_iS_iiii_param_0,
	.param .u32 _Z7kernel2PfiiiS_iS_iiii_param_1,
	.param .u32 _Z7kernel2PfiiiS_iS_iiii_param_2,
	.param .u32 _Z7kernel2PfiiiS_iS_iiii_param_3,
	.param .u64 .ptr .align 1 _Z7kernel2PfiiiS_iS_iiii_param_4,
	.param .u32 _Z7kernel2PfiiiS_iS_iiii_param_5,
	.param .u64 .ptr .align 1 _Z7kernel2PfiiiS_iS_iiii_param_6,
	.param .u32 _Z7kernel2PfiiiS_iS_iiii_param_7,
	.param .u32 _Z7kernel2PfiiiS_iS_iiii_param_8,
	.param .u32 _Z7kernel2PfiiiS_iS_iiii_param_9,
	.param .u32 _Z7kernel2PfiiiS_iS_iiii_param_10
)
{
	.reg .pred 	%p<6>;
	.reg .b16 	%rs<4>;
	.reg .b32 	%r<40>;
	.reg .b32 	%f<10>;
	.reg .b64 	%rd<21>;

	ld.param.u64 	%rd4, [_Z7kernel2PfiiiS_iS_iiii_param_0];
	ld.param.u32 	%r7, [_Z7kernel2PfiiiS_iS_iiii_param_1];
	ld.param.u32 	%r8, [_Z7kernel2PfiiiS_iS_iiii_param_2];
	ld.param.u32 	%r9, [_Z7kernel2PfiiiS_iS_iiii_param_3];
	ld.param.u64 	%rd2, [_Z7kernel2PfiiiS_iS_iiii_param_4];
	ld.param.u32 	%r10, [_Z7kernel2PfiiiS_iS_iiii_param_5];
	ld.param.u64 	%rd3, [_Z7kernel2PfiiiS_iS_iiii_param_6];
	ld.param.u32 	%r11, [_Z7kernel2PfiiiS_iS_iiii_param_7];
	ld.param.u32 	%r12, [_Z7kernel2PfiiiS_iS_iiii_param_8];
	ld.param.u32 	%r13, [_Z7kernel2PfiiiS_iS_iiii_param_9];
	ld.param.u32 	%r14, [_Z7kernel2PfiiiS_iS_iiii_param_10];
	cvta.to.global.u64 	%rd1, %rd4;
	mov.u32 	%r15, %ctaid.x;
	mov.u32 	%r16, %ntid.x;
	mov.u32 	%r17, %tid.x;
	mad.lo.s32 	%r1, %r15, %r16, %r17;
	setp.ge.s32 	%p1, %r1, %r14;
	@%p1 bra 	$L__BB3_5;
	mov.u32 	%r2, %ctaid.y;
	mul.lo.s32 	%r3, %r2, 3;
	mov.u32 	%r4, %nctaid.y;
	setp.ge.u32 	%p2, %r3, %r4;
	@%p2 bra 	$L__BB3_3;
	mov.u32 	%r27, %ntid.y;
	mov.u32 	%r28, %tid.y;
	mad.lo.s32 	%r29, %r2, %r27, %r28;
	mad.lo.s32 	%r30, %r7, %r29, %r1;
	mul.wide.s32 	%rd9, %r30, 4;
	add.s64 	%rd10, %rd1, %rd9;
	ld.global.f32 	%f4, [%rd10];
	mul.wide.s32 	%rd11, %r9, 4;
	add.s64 	%rd12, %rd10, %rd11;
	ld.global.f32 	%f5, [%rd12];
	add.f32 	%f6, %f4, %f5;
	st.global.f32 	[%rd12], %f6;
	bra.uni 	$L__BB3_5;
$L__BB3_3:
	shl.b32 	%r18, %r4, 1;
	setp.ge.u32 	%p3, %r3, %r18;
	@%p3 bra 	$L__BB3_5;
	cvt.u16.u32 	%rs1, %r4;
	mul.hi.u16 	%rs2, %rs1, -21845;
	shr.u16 	%rs3, %rs2, 1;
	cvt.u32.u16 	%r19, %rs3;
	sub.s32 	%r20, %r2, %r19;
	mov.u32 	%r21, %ntid.y;
	mov.u32 	%r22, %tid.y;
	mad.lo.s32 	%r23, %r20, %r21, %r22;
	mad.lo.s32 	%r24, %r23, %r7, %r1;
	add.s32 	%r25, %r24, %r8;
	mul.wide.s32 	%rd5, %r25, 4;
	add.s64 	%rd6, %rd1, %rd5;
	ld.global.f32 	%f1, [%rd6];
	mul.wide.s32 	%rd7, %r24, 4;
	add.s64 	%rd8, %rd1, %rd7;
	ld.global.f32 	%f2, [%rd8];
	add.f32 	%f3, %f1, %f2;
	st.global.f32 	[%rd8], %f3;
	mov.b32 	%r26, 0;
	st.global.u32 	[%rd6], %r26;
$L__BB3_5:
	setp.ge.s32 	%p4, %r1, %r13;
	@%p4 bra 	$L__BB3_8;
	mov.u32 	%r5, %ctaid.y;
	mul.lo.s32 	%r31, %r5, 3;
	mov.u32 	%r32, %nctaid.y;
	shl.b32 	%r6, %r32, 1;
	setp.lt.u32 	%p5, %r31, %r6;
	@%p5 bra 	$L__BB3_8;
	mul.hi.u32 	%r33, %r6, 1431655766;
	sub.s32 	%r34, %r5, %r33;
	mov.u32 	%r35, %ntid.y;
	mov.u32 	%r36, %tid.y;
	mad.lo.s32 	%r37, %r34, %r35, %r36;
	mad.lo.s32 	%r38, %r11, %r37, %r1;
	cvta.to.global.u64 	%rd13, %rd3;
	mul.wide.s32 	%rd14, %r38, 4;
	add.s64 	%rd15, %rd13, %rd14;
	ld.global.f32 	%f7, [%rd15];
	mul.wide.s32 	%rd16, %r12, 4;
	add.s64 	%rd17, %rd15, %rd16;
	ld.global.f32 	%f8, [%rd17];
	add.f32 	%f9, %f7, %f8;
	mad.lo.s32 	%r39, %r10, %r37, %r1;
	cvta.to.global.u64 	%rd18, %rd2;
	mul.wide.s32 	%rd19, %r39, 4;
	add.s64 	%rd20, %rd18, %rd19;
	st.global.f32 	[%rd20], %f9;
$L__BB3_8:
	ret;

}
	// .globl	_Z7kernel3PfiiS_iS_iiii
.visible .entry _Z7kernel3PfiiS_iS_iiii(
	.param .u64 .ptr .align 1 _Z7kernel3PfiiS_iS_iiii_param_0,
	.param .u32 _Z7kernel3PfiiS_iS_iiii_param_1,
	.param .u32 _Z7kernel3PfiiS_iS_iiii_param_2,
	.param .u64 .ptr .align 1 _Z7kernel3PfiiS_iS_iiii_param_3,
	.param .u32 _Z7kernel3PfiiS_iS_iiii_param_4,
	.param .u64 .ptr .align 1 _Z7kernel3PfiiS_iS_iiii_param_5,
	.param .u32 _Z7kernel3PfiiS_iS_iiii_param_6,
	.param .u32 _Z7kernel3PfiiS_iS_iiii_param_7,
	.param .u32 _Z7kernel3PfiiS_iS_iiii_param_8,
	.param .u32 _Z7kernel3PfiiS_iS_iiii_param_9
)
{
	.reg .pred 	%p<3>;
	.reg .b32 	%r<19>;
	.reg .b32 	%f<7>;
	.reg .b64 	%rd<17>;

	ld.param.u64 	%rd1, [_Z7kernel3PfiiS_iS_iiii_param_0];
	ld.param.u32 	%r3, [_Z7kernel3PfiiS_iS_iiii_param_1];
	ld.param.u32 	%r4, [_Z7kernel3PfiiS_iS_iiii_param_2];
	ld.param.u64 	%rd2, [_Z7kernel3PfiiS_iS_iiii_param_3];
	ld.param.u32 	%r5, [_Z7kernel3PfiiS_iS_iiii_param_4];
	ld.param.u64 	%rd3, [_Z7kernel3PfiiS_iS_iiii_param_5];
	ld.param.u32 	%r6, [_Z7kernel3PfiiS_iS_iiii_param_6];
	ld.param.u32 	%r7, [_Z7kernel3PfiiS_iS_iiii_param_7];
	ld.param.u32 	%r9, [_Z7kernel3PfiiS_iS_iiii_param_8];
	ld.param.u32 	%r8, [_Z7kernel3PfiiS_iS_iiii_param_9];
	mov.u32 	%r10, %ctaid.x;
	mov.u32 	%r11, %ntid.x;
	mov.u32 	%r12, %tid.x;
	mad.lo.s32 	%r1, %r10, %r11, %r12;
	mov.u32 	%r13, %ctaid.y;
	mov.u32 	%r14, %ntid.y;
	mov.u32 	%r15, %tid.y;
	mad.lo.s32 	%r2, %r13, %r14, %r15;
	setp.ge.s32 	%p1, %r1, %r9;
	@%p1 bra 	$L__BB4_2;
	cvta.to.global.u64 	%rd4, %rd1;
	mad.lo.s32 	%r16, %r3, %r2, %r1;
	mul.wide.s32 	%rd5, %r16, 4;
	add.s64 	%rd6, %rd4, %rd5;
	ld.global.f32 	%f1, [%rd6];
	mul.wide.s32 	%rd7, %r4, 4;
	add.s64 	%rd8, %rd6, %rd7;
	ld.global.f32 	%f2, [%rd8];
	sub.f32 	%f3, %f2, %f1;
	st.global.f32 	[%rd8], %f3;
$L__BB4_2:
	setp.ge.s32 	%p2, %r1, %r8;
	@%p2 bra 	$L__BB4_4;
	mad.lo.s32 	%r17, %r6, %r2, %r1;
	cvta.to.global.u64 	%rd9, %rd3;
	mul.wide.s32 	%rd10, %r17, 4;
	add.s64 	%rd11, %rd9, %rd10;
	ld.global.f32 	%f4, [%rd11];
	mul.wide.s32 	%rd12, %r7, 4;
	add.s64 	%rd13, %rd11, %rd12;
	ld.global.f32 	%f5, [%rd13];
	add.f32 	%f6, %f4, %f5;
	mad.lo.s32 	%r18, %r5, %r2, %r1;
	cvta.to.global.u64 	%rd14, %rd2;
	mul.wide.s32 	%rd15, %r18, 4;
	add.s64 	%rd16, %rd14, %rd15;
	st.global.f32 	[%rd16], %f6;
$L__BB4_4:
	ret;

}
	// .globl	_Z7kernel4PfiiS_iS_iS_iiii
.visible .entry _Z7kernel4PfiiS_iS_iS_iiii(
	.param .u64 .ptr .align 1 _Z7kernel4PfiiS_iS_iS_iiii_param_0,
	.param .u32 _Z7kernel4PfiiS_iS_iS_iiii_param_1,
	.param .u32 _Z7kernel4PfiiS_iS_iS_iiii_param_2,
	.param .u64 .ptr .align 1 _Z7kernel4PfiiS_iS_iS_iiii_param_3,
	.param .u32 _Z7kernel4PfiiS_iS_iS_iiii_param_4,
	.param .u64 .ptr .align 1 _Z7kernel4PfiiS_iS_iS_iiii_param_5,
	.param .u32 _Z7kernel4PfiiS_iS_iS_iiii_param_6,
	.param .u64 .ptr .align 1 _Z7kernel4PfiiS_iS_iS_iiii_param_7,
	.param .u32 _Z7kernel4PfiiS_iS_iS_iiii_param_8,
	.param .u32 _Z7kernel4PfiiS_iS_iS_iiii_param_9,
	.param .u32 _Z7kernel4PfiiS_iS_iS_iiii_param_10,
	.param .u32 _Z7kernel4PfiiS_iS_iS_iiii_param_11
)
{
	.reg .pred 	%p<4>;
	.reg .b32 	%r<30>;
	.reg .b32 	%f<10>;
	.reg .b64 	%rd<21>;

	ld.param.u64 	%rd1, [_Z7kernel4PfiiS_iS_iS_iiii_param_0];
	ld.param.u32 	%r6, [_Z7kernel4PfiiS_iS_iS_iiii_param_1];
	ld.param.u32 	%r7, [_Z7kernel4PfiiS_iS_iS_iiii_param_2];
	ld.param.u64 	%rd2, [_Z7kernel4PfiiS_iS_iS_iiii_param_3];
	ld.param.u32 	%r8, [_Z7kernel4PfiiS_iS_iS_iiii_param_4];
	ld.param.u64 	%rd3, [_Z7kernel4PfiiS_iS_iS_iiii_param_5];
	ld.param.u32 	%r9, [_Z7kernel4PfiiS_iS_iS_iiii_param_6];
	ld.param.u64 	%rd4, [_Z7kernel4PfiiS_iS_iS_iiii_param_7];
	ld.param.u32 	%r10, [_Z7kernel4PfiiS_iS_iS_iiii_param_8];
	ld.param.u32 	%r11, [_Z7kernel4PfiiS_iS_iS_iiii_param_9];
	ld.param.u32 	%r12, [_Z7kernel4PfiiS_iS_iS_iiii_param_10];
	ld.param.u32 	%r13, [_Z7kernel4PfiiS_iS_iS_iiii_param_11];
	mov.u32 	%r14, %ctaid.x;
	mov.u32 	%r15, %ntid.x;
	mov.u32 	%r16, %tid.x;
	mad.lo.s32 	%r1, %r14, %r15, %r16;
	mov.u32 	%r2, %ctaid.y;
	shl.b32 	%r17, %r2, 1;
	mov.u32 	%r3, %nctaid.y;
	setp.ge.u32 	%p1, %r17, %r3;
	@%p1 bra 	$L__BB5_3;
	mov.u32 	%r25, %ntid.y;
	mov.u32 	%r26, %tid.y;
	mad.lo.s32 	%r4, %r2, %r25, %r26;
	setp.ge.s32 	%p3, %r4, %r12;
	@%p3 bra 	$L__BB5_5;
	mad.lo.s32 	%r27, %r8, %r4, %r1;
	cvta.to.global.u64 	%rd13, %rd2;
	mul.wide.s32 	%rd14, %r27, 4;
	add.s64 	%rd15, %rd13, %rd14;
	ld.global.f32 	%f4, [%rd15];
	mad.lo.s32 	%r28, %r6, %r4, %r1;
	cvta.to.global.u64 	%rd16, %rd1;
	mul.wide.s32 	%rd17, %r28, 4;
	add.s64 	%rd18, %rd16, %rd17;
	ld.global.f32 	%f5, [%rd18];
	add.f32 	%f6, %f4, %f5;
	st.global.f32 	[%rd18], %f6;
	ld.global.f32 	%f7, [%rd15];
	mul.wide.s32 	%rd19, %r7, 4;
	add.s64 	%rd20, %rd18, %rd19;
	ld.global.f32 	%f8, [%rd20];
	add.f32 	%f9, %f7, %f8;
	st.global.f32 	[%rd20], %f9;
	mov.b32 	%r29, 0;
	st.global.u32 	[%rd15], %r29;
	bra.uni 	$L__BB5_5;
$L__BB5_3:
	shr.u32 	%r18, %r3, 1;
	sub.s32 	%r19, %r2, %r18;
	mov.u32 	%r20, %ntid.y;
	mov.u32 	%r21, %tid.y;
	mad.lo.s32 	%r5, %r19, %r20, %r21;
	setp.ge.s32 	%p2, %r5, %r13;
	@%p2 bra 	$L__BB5_5;
	cvta.to.global.u64 	%rd5, %rd4;
	mad.lo.s32 	%r22, %r10, %r5, %r1;
	add.s32 	%r23, %r22, %r11;
	mul.wide.s32 	%rd6, %r23, 4;
	add.s64 	%rd7, %rd5, %rd6;
	ld.global.f32 	%f1, [%rd7];
	mul.wide.s32 	%rd8, %r22, 4;
	add.s64 	%rd9, %rd5, %rd8;
	ld.global.f32 	%f2, [%rd9];
	sub.f32 	%f3, %f1, %f2;
	mad.lo.s32 	%r24, %r9, %r5, %r1;
	cvta.to.global.u64 	%rd10, %rd3;
	mul.wide.s32 	%rd11, %r24, 4;
	add.s64 	%rd12, %rd10, %rd11;
	st.global.f32 	[%rd12], %f3;
$L__BB5_5:
	ret;

}
	// .globl	_Z7kernel5PfiiS_i
.visible .entry _Z7kernel5PfiiS_i(
	.param .u64 .ptr .align 1 _Z7kernel5PfiiS_i_param_0,
	.param .u32 _Z7kernel5PfiiS_i_param_1,
	.param .u32 _Z7kernel5PfiiS_i_param_2,
	.param .u64 .ptr .align 1 _Z7kernel5PfiiS_i_param_3,
	.param .u32 _Z7kernel5PfiiS_i_param_4
)
{
	.reg .b32 	%r<14>;
	.reg .b32 	%f<7>;
	.reg .b64 	%rd<11>;

	ld.param.u64 	%rd1, [_Z7kernel5PfiiS_i_param_0];
	ld.param.u32 	%r1, [_Z7kernel5PfiiS_i_param_1];
	ld.param.u32 	%r2, [_Z7kernel5PfiiS_i_param_2];
	ld.param.u64 	%rd2, [_Z7kernel5PfiiS_i_param_3];
	ld.param.u32 	%r3, [_Z7kernel5PfiiS_i_param_4];
	cvta.to.global.u64 	%rd3, %rd1;
	cvta.to.global.u64 	%rd4, %rd2;
	mov.u32 	%r4, %ctaid.x;
	mov.u32 	%r5, %ntid.x;
	mov.u32 	%r6, %tid.x;
	mad.lo.s32 	%r7, %r4, %r5, %r6;
	mov.u32 	%r8, %ctaid.y;
	mov.u32 	%r9, %ntid.y;
	mov.u32 	%r10, %tid.y;
	mad.lo.s32 	%r11, %r8, %r9, %r10;
	mad.lo.s32 	%r12, %r1, %r11, %r7;
	mad.lo.s32 	%r13, %r3, %r11, %r7;
	mul.wide.s32 	%rd5, %r13, 4;
	add.s64 	%rd6, %rd4, %rd5;
	ld.global.f32 	%f1, [%rd6];
	mul.wide.s32 	%rd7, %r12, 4;
	add.s64 	%rd8, %rd3, %rd7;
	ld.global.f32 	%f2, [%rd8];
	add.f32 	%f3, %f1, %f2;
	st.global.f32 	[%rd8], %f3;
	ld.global.f32 	%f4, [%rd6];
	mul.wide.s32 	%rd9, %r2, 4;
	add.s64 	%rd10, %rd8, %rd9;
	ld.global.f32 	%f5, [%rd10];
	add.f32 	%f6, %f4, %f5;
	st.global.f32 	[%rd10], %f6;
	ret;

}
	// .globl	_Z7kernel6PfiS_iiS_iS_iiiii
.visible .entry _Z7kernel6PfiS_iiS_iS_iiiii(
	.param .u64 .ptr .align 1 _Z7kernel6PfiS_iiS_iS_iiiii_param_0,
	.param .u32 _Z7kernel6PfiS_iiS_iS_iiiii_param_1,
	.param .u64 .ptr .align 1 _Z7kernel6PfiS_iiS_iS_iiiii_param_2,
	.param .u32 _Z7kernel6PfiS_iiS_iS_iiiii_param_3,
	.param .u32 _Z7kernel6PfiS_iiS_iS_iiiii_param_4,
	.param .u64 .ptr .align 1 _Z7kernel6PfiS_iiS_iS_iiiii_param_5,
	.param .u32 _Z7kernel6PfiS_iiS_iS_iiiii_param_6,
	.param .u64 .ptr .align 1 _Z7kernel6PfiS_iiS_iS_iiiii_param_7,
	.param .u32 _Z7kernel6PfiS_iiS_iS_iiiii_param_8,
	.param .u32 _Z7kernel6PfiS_iiS_iS_iiiii_param_9,
	.param .u32 _Z7kernel6PfiS_iiS_iS_iiiii_param_10,
	.param .u32 _Z7kernel6PfiS_iiS_iS_iiiii_param_11,
	.param .u32 _Z7kernel6PfiS_iiS_iS_iiiii_param_12
)
{
	.reg .pred 	%p<15>;
	.reg .b16 	%rs<4>;
	.reg .b32 	%r<40>;
	.reg .b32 	%f<7>;
	.reg .b64 	%rd<21>;

	ld.param.u64 	%rd1, [_Z7kernel6PfiS_iiS_iS_iiiii_param_0];
	ld.param.u32 	%r9, [_Z7kernel6PfiS_iiS_iS_iiiii_param_1];
	ld.param.u64 	%rd2, [_Z7kernel6PfiS_iiS_iS_iiiii_param_2];
	ld.param.u32 	%r10, [_Z7kernel6PfiS_iiS_iS_iiiii_param_3];
	ld.param.u32 	%r11, [_Z7kernel6PfiS_iiS_iS_iiiii_param_4];
	ld.param.u64 	%rd3, [_Z7kernel6PfiS_iiS_iS_iiiii_param_5];
	ld.param.u32 	%r12, [_Z7kernel6PfiS_iiS_iS_iiiii_param_6];
	ld.param.u64 	%rd4, [_Z7kernel6PfiS_iiS_iS_iiiii_param_7];
	ld.param.u32 	%r13, [_Z7kernel6PfiS_iiS_iS_iiiii_param_8];
	ld.param.u32 	%r14, [_Z7kernel6PfiS_iiS_iS_iiiii_param_9];
	ld.param.u32 	%r15, [_Z7kernel6PfiS_iiS_iS_iiiii_param_10];
	ld.param.u32 	%r16, [_Z7kernel6PfiS_iiS_iS_iiiii_param_11];
	ld.param.u32 	%r17, [_Z7kernel6PfiS_iiS_iS_iiiii_param_12];
	mov.u32 	%r18, %ctaid.x;
	mov.u32 	%r19, %ntid.x;
	mov.u32 	%r20, %tid.x;
	mad.lo.s32 	%r1, %r18, %r19, %r20;
	setp.ge.s32 	%p1, %r1, %r16;
	mov.u32 	%r21, %ctaid.y;
	mul.lo.s32 	%r3, %r21, 3;
	mov.u32 	%r22, %nctaid.y;
	setp.ge.u32 	%p2, %r3, %r22;
	or.pred  	%p3, %p1, %p2;
	@%p3 bra 	$L__BB7_3;
	mov.u32 	%r23, %ntid.y;
	mov.u32 	%r24, %tid.y;
	mad.lo.s32 	%r5, %r21, %r23, %r24;
	setp.ge.s32 	%p4, %r5, %r15;
	@%p4 bra 	$L__BB7_3;
	mad.lo.s32 	%r25, %r9, %r5, %r1;
	cvta.to.global.u64 	%rd5, %rd1;
	mul.wide.s32 	%rd6, %r25, 4;
	add.s64 	%rd7, %rd5, %rd6;
	mov.b32 	%r26, 0;
	st.global.u32 	[%rd7], %r26;
$L__BB7_3:
	setp.ge.s32 	%p5, %r1, %r17;
	setp.lt.u32 	%p6, %r3, %r22;
	or.pred  	%p7, %p5, %p6;
	shl.b32 	%r6, %r22, 1;
	setp.ge.u32 	%p8, %r3, %r6;
	or.pred  	%p9, %p7, %p8;
	@%p9 bra 	$L__BB7_6;
	cvt.u16.u32 	%rs1, %r22;
	mul.hi.u16 	%rs2, %rs1, -21845;
	shr.u16 	%rs3, %rs2, 1;
	cvt.u32.u16 	%r27, %rs3;
	sub.s32 	%r28, %r21, %r27;
	mov.u32 	%r29, %ntid.y;
	mov.u32 	%r30, %tid.y;
	mad.lo.s32 	%r7, %r28, %r29, %r30;
	setp.ge.s32 	%p10, %r7, %r15;
	@%p10 bra 	$L__BB7_6;
	cvta.to.global.u64 	%rd8, %rd2;
	mad.lo.s32 	%r31, %r7, %r10, %r1;
	add.s32 	%r32, %r31, %r11;
	mul.wide.s32 	%rd9, %r32, 4;
	add.s64 	%rd10, %rd8, %rd9;
	ld.global.f32 	%f1, [%rd10];
	mul.wide.s32 	%rd11, %r31, 4;
	add.s64 	%rd12, %rd8, %rd11;
	ld.global.f32 	%f2, [%rd12];
	sub.f32 	%f3, %f2, %f1;
	st.global.f32 	[%rd12], %f3;
$L__BB7_6:
	setp.ge.s32 	%p11, %r1, %r17;
	setp.le.u32 	%p12, %r3, %r6;
	or.pred  	%p13, %p11, %p12;
	@%p13 bra 	$L__BB7_9;
	mul.hi.u32 	%r33, %r6, -1431655765;
	shr.u32 	%r34, %r33, 1;
	sub.s32 	%r35, %r21, %r34;
	mov.u32 	%r36, %ntid.y;
	mov.u32 	%r37, %tid.y;
	mad.lo.s32 	%r8, %r35, %r36, %r37;
	setp.ge.s32 	%p14, %r8, %r16;
	@%p14 bra 	$L__BB7_9;
	mad.lo.s32 	%r38, %r13, %r8, %r1;
	cvta.to.global.u64 	%rd13, %rd4;
	mul.wide.s32 	%rd14, %r38, 4;
	add.s64 	%rd15, %rd13, %rd14;
	ld.global.f32 	%f4, [%rd15];
	mul.wide.s32 	%rd16, %r14, 4;
	add.s64 	%rd17, %rd15, %rd16;
	ld.global.f32 	%f5, [%rd17];
	sub.f32 	%f6, %f4, %f5;
	mad.lo.s32 	%r39, %r12, %r8, %r1;
	cvta.to.global.u64 	%rd18, %rd3;
	mul.wide.s32 	%rd19, %r39, 4;
	add.s64 	%rd20, %rd18, %rd19;
	st.global.f32 	[%rd20], %f6;
$L__BB7_9:
	ret;

}
	// .globl	_Z10kernel1_sqPfiiS_iiS_S_i
.visible .entry _Z10kernel1_sqPfiiS_iiS_S_i(
	.param .u64 .ptr .align 1 _Z10kernel1_sqPfiiS_iiS_S_i_param_0,
	.param .u32 _Z10kernel1_sqPfiiS_iiS_S_i_param_1,
	.param .u32 _Z10kernel1_sqPfiiS_iiS_S_i_param_2,
	.param .u64 .ptr .align 1 _Z10kernel1_sqPfiiS_iiS_S_i_param_3,
	.param .u32 _Z10kernel1_sqPfiiS_iiS_S_i_param_4,
	.param .u32 _Z10kernel1_sqPfiiS_iiS_S_i_param_5,
	.param .u64 .ptr .align 1 _Z10kernel1_sqPfiiS_iiS_S_i_param_6,
	.param .u64 .ptr .align 1 _Z10kernel1_sqPfiiS_iiS_S_i_param_7,
	.param .u32 _Z10kernel1_sqPfiiS_iiS_S_i_param_8
)
{
	.reg .b32 	%r<17>;
	.reg .b32 	%f<7>;
	.reg .b64 	%rd<20>;

	ld.param.u64 	%rd1, [_Z10kernel1_sqPfiiS_iiS_S_i_param_0];
	ld.param.u32 	%r1, [_Z10kernel1_sqPfiiS_iiS_S_i_param_1];
	ld.param.u32 	%r2, [_Z10kernel1_sqPfiiS_iiS_S_i_param_2];
	ld.param.u64 	%rd2, [_Z10kernel1_sqPfiiS_iiS_S_i_param_3];
	ld.param.u32 	%r3, [_Z10kernel1_sqPfiiS_iiS_S_i_param_4];
	ld.param.u32 	%r4, [_Z10kernel1_sqPfiiS_iiS_S_i_param_5];
	ld.param.u64 	%rd3, [_Z10kernel1_sqPfiiS_iiS_S_i_param_6];
	ld.param.u64 	%rd4, [_Z10kernel1_sqPfiiS_iiS_S_i_param_7];
	ld.param.u32 	%r5, [_Z10kernel1_sqPfiiS_iiS_S_i_param_8];
	cvta.to.global.u64 	%rd5, %rd4;
	cvta.to.global.u64 	%rd6, %rd2;
	cvta.to.global.u64 	%rd7, %rd3;
	cvta.to.global.u64 	%rd8, %rd1;
	mov.u32 	%r6, %ctaid.x;
	mov.u32 	%r7, %ntid.x;
	mov.u32 	%r8, %tid.x;
	mad.lo.s32 	%r9, %r6, %r7, %r8;
	mov.u32 	%r10, %ctaid.y;
	mov.u32 	%r11, %ntid.y;
	mov.u32 	%r12, %tid.y;
	mad.lo.s32 	%r13, %r10, %r11, %r12;
	mad.lo.s32 	%r14, %r1, %r13, %r9;
	mul.wide.s32 	%rd9, %r14, 4;
	add.s64 	%rd10, %rd8, %rd9;
	ld.global.f32 	%f1, [%rd10];
	mul.wide.s32 	%rd11, %r2, 4;
	add.s64 	%rd12, %rd10, %rd11;
	ld.global.f32 	%f2, [%rd12];
	add.f32 	%f3, %f1, %f2;
	mad.lo.s32 	%r15, %r5, %r13, %r9;
	mul.wide.s32 	%rd13, %r15, 4;
	add.s64 	%rd14, %rd7, %rd13;
	st.global.f32 	[%rd14], %f3;
	mad.lo.s32 	%r16, %r3, %r13, %r9;
	mul.wide.s32 	%rd15, %r16, 4;
	add.s64 	%rd16, %rd6, %rd15;
	ld.global.f32 	%f4, [%rd16];
	mul.wide.s32 	%rd17, %r4, 4;
	add.s64 	%rd18, %rd16, %rd17;
	ld.global.f32 	%f5, [%rd18];
	add.f32 	%f6, %f4, %f5;
	add.s64 	%rd19, %rd5, %rd13;
	st.global.f32 	[%rd19], %f6;
	ret;

}
	// .globl	_Z10kernel7_sqPfiiS_iiS_S_i
.visible .entry _Z10kernel7_sqPfiiS_iiS_S_i(
	.param .u64 .ptr .align 1 _Z10kernel7_sqPfiiS_iiS_S_i_param_0,
	.param .u32 _Z10kernel7_sqPfiiS_iiS_S_i_param_1,
	.param .u32 _Z10kernel7_sqPfiiS_iiS_S_i_param_2,
	.param .u64 .ptr .align 1 _Z10kernel7_sqPfiiS_iiS_S_i_param_3,
	.param .u32 _Z10kernel7_sqPfiiS_iiS_S_i_param_4,
	.param .u32 _Z10kernel7_sqPfiiS_iiS_S_i_param_5,
	.param .u64 .ptr .align 1 _Z10kernel7_sqPfiiS_iiS_S_i_param_6,
	.param .u64 .ptr .align 1 _Z10kernel7_sqPfiiS_iiS_S_i_param_7,
	.param .u32 _Z10kernel7_sqPfiiS_iiS_S_i_param_8
)
{
	.reg .b32 	%r<17>;
	.reg .b32 	%f<7>;
	.reg .b64 	%rd<20>;

	ld.param.u64 	%rd1, [_Z10kernel7_sqPfiiS_iiS_S_i_param_0];
	ld.param.u32 	%r1, [_Z10kernel7_sqPfiiS_iiS_S_i_param_1];
	ld.param.u32 	%r2, [_Z10kernel7_sqPfiiS_iiS_S_i_param_2];
	ld.param.u64 	%rd2, [_Z10kernel7_sqPfiiS_iiS_S_i_param_3];
	ld.param.u32 	%r3, [_Z10kernel7_sqPfiiS_iiS_S_i_param_4];
	ld.param.u32 	%r4, [_Z10kernel7_sqPfiiS_iiS_S_i_param_5];
	ld.param.u64 	%rd3, [_Z10kernel7_sqPfiiS_iiS_S_i_param_6];
	ld.param.u64 	%rd4, [_Z10kernel7_sqPfiiS_iiS_S_i_param_7];
	ld.param.u32 	%r5, [_Z10kernel7_sqPfiiS_iiS_S_i_param_8];
	cvta.to.global.u64 	%rd5, %rd4;
	cvta.to.global.u64 	%rd6, %rd2;
	cvta.to.global.u64 	%rd7, %rd3;
	cvta.to.global.u64 	%rd8, %rd1;
	mov.u32 	%r6, %ctaid.x;
	mov.u32 	%r7, %ntid.x;
	mov.u32 	%r8, %tid.x;
	mad.lo.s32 	%r9, %r6, %r7, %r8;
	mov.u32 	%r10, %ctaid.y;
	mov.u32 	%r11, %ntid.y;
	mov.u32 	%r12, %tid.y;
	mad.lo.s32 	%r13, %r10, %r11, %r12;
	mad.lo.s32 	%r14, %r1, %r13, %r9;
	mul.wide.s32 	%rd9, %r14, 4;
	add.s64 	%rd10, %rd8, %rd9;
	ld.global.f32 	%f1, [%rd10];
	mul.wide.s32 	%rd11, %r2, 4;
	add.s64 	%rd12, %rd10, %rd11;
	ld.global.f32 	%f2, [%rd12];
	sub.f32 	%f3, %f1, %f2;
	mad.lo.s32 	%r15, %r5, %r13, %r9;
	mul.wide.s32 	%rd13, %r15, 4;
	add.s64 	%rd14, %rd7, %rd13;
	st.global.f32 	[%rd14], %f3;
	mad.lo.s32 	%r16, %r3, %r13, %r9;
	mul.wide.s32 	%rd15, %r16, 4;
	add.s64 	%rd16, %rd6, %rd15;
	ld.global.f32 	%f4, [%rd16];
	mul.wide.s32 	%rd17, %r4, 4;
	add.s64 	%rd18, %rd16, %rd17;
	ld.global.f32 	%f5, [%rd18];
	add.f32 	%f6, %f4, %f5;
	add.s64 	%rd19, %rd5, %rd13;
	st.global.f32 	[%rd19], %f6;
	ret;

}
	// .globl	_Z10kernel2_sqPfiiiS_iS_ii
.visible .entry _Z10kernel2_sqPfiiiS_iS_ii(
	.param .u64 .ptr .align 1 _Z10kernel2_sqPfiiiS_iS_ii_param_0,
	.param .u32 _Z10kernel2_sqPfiiiS_iS_ii_param_1,
	.param .u32 _Z10kernel2_sqPfiiiS_iS_ii_param_2,
	.param .u32 _Z10kernel2_sqPfiiiS_iS_ii_param_3,
	.param .u64 .ptr .align 1 _Z10kernel2_sqPfiiiS_iS_ii_param_4,
	.param .u32 _Z10kernel2_sqPfiiiS_iS_ii_param_5,
	.param .u64 .ptr .align 1 _Z10kernel2_sqPfiiiS_iS_ii_param_6,
	.param .u32 _Z10kernel2_sqPfiiiS_iS_ii_param_7,
	.param .u32 _Z10kernel2_sqPfiiiS_iS_ii_param_8
)
{
	.reg .pred 	%p<3>;
	.reg .b16 	%rs<4>;
	.reg .b32 	%r<34>;
	.reg .b32 	%f<10>;
	.reg .b64 	%rd<21>;

	ld.param.u64 	%rd4, [_Z10kernel2_sqPfiiiS_iS_ii_param_0];
	ld.param.u32 	%r6, [_Z10kernel2_sqPfiiiS_iS_ii_param_1];
	ld.param.u32 	%r7, [_Z10kernel2_sqPfiiiS_iS_ii_param_2];
	ld.param.u32 	%r8, [_Z10kernel2_sqPfiiiS_iS_ii_param_3];
	ld.param.u64 	%rd2, [_Z10kernel2_sqPfiiiS_iS_ii_param_4];
	ld.param.u32 	%r9, [_Z10kernel2_sqPfiiiS_iS_ii_param_5];
	ld.param.u64 	%rd3, [_Z10kernel2_sqPfiiiS_iS_ii_param_6];
	ld.param.u32 	%r10, [_Z10kernel2_sqPfiiiS_iS_ii_param_7];
	ld.param.u32 	%r11, [_Z10kernel2_sqPfiiiS_iS_ii_param_8];
	cvta.to.global.u64 	%rd1, %rd4;
	mov.u32 	%r12, %ctaid.x;
	mov.u32 	%r13, %ntid.x;
	mov.u32 	%r14, %tid.x;
	mad.lo.s32 	%r1, %r12, %r13, %r14;
	mov.u32 	%r2, %ctaid.y;
	mul.lo.s32 	%r3, %r2, 3;
	mov.u32 	%r4, %nctaid.y;
	setp.ge.u32 	%p1, %r3, %r4;
	@%p1 bra 	$L__BB10_2;
	mov.u32 	%r30, %ntid.y;
	mov.u32 	%r31, %tid.y;
	mad.lo.s32 	%r32, %r2, %r30, %r31;
	mad.lo.s32 	%r33, %r6, %r32, %r1;
	mul.wide.s32 	%rd17, %r33, 4;
	add.s64 	%rd18, %rd1, %rd17;
	ld.global.f32 	%f7, [%rd18];
	mul.wide.s32 	%rd19, %r8, 4;
	add.s64 	%rd20, %rd18, %rd19;
	ld.global.f32 	%f8, [%rd20];
	add.f32 	%f9, %f7, %f8;
	st.global.f32 	[%rd20], %f9;
	bra.uni 	$L__BB10_5;
$L__BB10_2:
	shl.b32 	%r5, %r4, 1;
	setp.ge.u32 	%p2, %r3, %r5;
	@%p2 bra 	$L__BB10_4;
	cvt.u16.u32 	%rs1, %r4;
	mul.hi.u16 	%rs2, %rs1, -21845;
	shr.u16 	%rs3, %rs2, 1;
	cvt.u32.u16 	%r22, %rs3;
	sub.s32 	%r23, %r2, %r22;
	mov.u32 	%r24, %ntid.y;
	mov.u32 	%r25, %tid.y;
	mad.lo.s32 	%r26, %r23, %r24, %r25;
	mad.lo.s32 	%r27, %r26, %r6, %r1;
	add.s32 	%r28, %r27, %r7;
	mul.wide.s32 	%rd13, %r28, 4;
	add.s64 	%rd14, %rd1, %rd13;
	ld.global.f32 	%f4, [%rd14];
	mul.wide.s32 	%rd15, %r27, 4;
	add.s64 	%rd16, %rd1, %rd15;
	ld.global.f32 	%f5, [%rd16];
	add.f32 	%f6, %f4, %f5;
	st.global.f32 	[%rd16], %f6;
	mov.b32 	%r29, 0;
	st.global.u32 	[%rd14], %r29;
	bra.uni 	$L__BB10_5;
$L__BB10_4:
	mul.hi.u32 	%r15, %r5, 1431655766;
	sub.s32 	%r16, %r2, %r15;
	mov.u32 	%r17, %ntid.y;
	mov.u32 	%r18, %tid.y;
	mad.lo.s32 	%r19, %r16, %r17, %r18;
	mad.lo.s32 	%r20, %r10, %r19, %r1;
	cvta.to.global.u64 	%rd5, %rd3;
	mul.wide.s32 	%rd6, %r20, 4;
	add.s64 	%rd7, %rd5, %rd6;
	ld.global.f32 	%f1, [%rd7];
	mul.wide.s32 	%rd8, %r11, 4;
	add.s64 	%rd9, %rd7, %rd8;
	ld.global.f32 	%f2, [%rd9];
	add.f32 	%f3, %f1, %f2;
	mad.lo.s32 	%r21, %r9, %r19, %r1;
	cvta.to.global.u64 	%rd10, %rd2;
	mul.wide.s32 	%rd11, %r21, 4;
	add.s64 	%rd12, %rd10, %rd11;
	st.global.f32 	[%rd12], %f3;
$L__BB10_5:
	ret;

}
	// .globl	_Z10kernel3_sqPfiiS_iS_ii
.visible .entry _Z10kernel3_sqPfiiS_iS_ii(
	.param .u64 .ptr .align 1 _Z10kernel3_sqPfiiS_iS_ii_param_0,
	.param .u32 _Z10kernel3_sqPfiiS_iS_ii_param_1,
	.param .u32 _Z10kernel3_sqPfiiS_iS_ii_param_2,
	.param .u64 .ptr .align 1 _Z10kernel3_sqPfiiS_iS_ii_param_3,
	.param .u32 _Z10kernel3_sqPfiiS_iS_ii_param_4,
	.param .u64 .ptr .align 1 _Z10kernel3_sqPfiiS_iS_ii_param_5,
	.param .u32 _Z10kernel3_sqPfiiS_iS_ii_param_6,
	.param .u32 _Z10kernel3_sqPfiiS_iS_ii_param_7
)
{
	.reg .b32 	%r<17>;
	.reg .b32 	%f<7>;
	.reg .b64 	%rd<17>;

	ld.param.u64 	%rd1, [_Z10kernel3_sqPfiiS_iS_ii_param_0];
	ld.param.u32 	%r1, [_Z10kernel3_sqPfiiS_iS_ii_param_1];
	ld.param.u32 	%r2, [_Z10kernel3_sqPfiiS_iS_ii_param_2];
	ld.param.u64 	%rd2, [_Z10kernel3_sqPfiiS_iS_ii_param_3];
	ld.param.u32 	%r3, [_Z10kernel3_sqPfiiS_iS_ii_param_4];
	ld.param.u64 	%rd3, [_Z10kernel3_sqPfiiS_iS_ii_param_5];
	ld.param.u32 	%r4, [_Z10kernel3_sqPfiiS_iS_ii_param_6];
	ld.param.u32 	%r5, [_Z10kernel3_sqPfiiS_iS_ii_param_7];
	cvta.to.global.u64 	%rd4, %rd2;
	cvta.to.global.u64 	%rd5, %rd3;
	cvta.to.global.u64 	%rd6, %rd1;
	mov.u32 	%r6, %ctaid.x;
	mov.u32 	%r7, %ntid.x;
	mov.u32 	%r8, %tid.x;
	mad.lo.s32 	%r9, %r6, %r7, %r8;
	mov.u32 	%r10, %ctaid.y;
	mov.u32 	%r11, %ntid.y;
	mov.u32 	%r12, %tid.y;
	mad.lo.s32 	%r13, %r10, %r11, %r12;
	mad.lo.s32 	%r14, %r1, %r13, %r9;
	mul.wide.s32 	%rd7, %r14, 4;
	add.s64 	%rd8, %rd6, %rd7;
	ld.global.f32 	%f1, [%rd8];
	mul.wide.s32 	%rd9, %r2, 4;
	add.s64 	%rd10, %rd8, %rd9;
	ld.global.f32 	%f2, [%rd10];
	sub.f32 	%f3, %f2, %f1;
	st.global.f32 	[%rd10], %f3;
	mad.lo.s32 	%r15, %r4, %r13, %r9;
	mul.wide.s32 	%rd11, %r15, 4;
	add.s64 	%rd12, %rd5, %rd11;
	ld.global.f32 	%f4, [%rd12];
	mul.wide.s32 	%rd13, %r5, 4;
	add.s64 	%rd14, %rd12, %rd13;
	ld.global.f32 	%f5, [%rd14];
	add.f32 	%f6, %f4, %f5;
	mad.lo.s32 	%r16, %r3, %r13, %r9;
	mul.wide.s32 	%rd15, %r16, 4;
	add.s64 	%rd16, %rd4, %rd15;
	st.global.f32 	[%rd16], %f6;
	ret;

}
	// .globl	_Z10kernel4_sqPfiiS_iS_iS_ii
.visible .entry _Z10kernel4_sqPfiiS_iS_iS_ii(
	.param .u64 .ptr .align 1 _Z10kernel4_sqPfiiS_iS_iS_ii_param_0,
	.param .u32 _Z10kernel4_sqPfiiS_iS_iS_ii_param_1,
	.param .u32 _Z10kernel4_sqPfiiS_iS_iS_ii_param_2,
	.param .u64 .ptr .align 1 _Z10kernel4_sqPfiiS_iS_iS_ii_param_3,
	.param .u32 _Z10kernel4_sqPfiiS_iS_iS_ii_param_4,
	.param .u64 .ptr .align 1 _Z10kernel4_sqPfiiS_iS_iS_ii_param_5,
	.param .u32 _Z10kernel4_sqPfiiS_iS_iS_ii_param_6,
	.param .u64 .ptr .align 1 _Z10kernel4_sqPfiiS_iS_iS_ii_param_7,
	.param .u32 _Z10kernel4_sqPfiiS_iS_iS_ii_param_8,
	.param .u32 _Z10kernel4_sqPfiiS_iS_iS_ii_param_9
)
{
	.reg .pred 	%p<2>;
	.reg .b32 	%r<28>;
	.reg .b32 	%f<10>;
	.reg .b64 	%rd<21>;

	ld.param.u64 	%rd1, [_Z10kernel4_sqPfiiS_iS_iS_ii_param_0];
	ld.param.u32 	%r4, [_Z10kernel4_sqPfiiS_iS_iS_ii_param_1];
	ld.param.u32 	%r5, [_Z10kernel4_sqPfiiS_iS_iS_ii_param_2];
	ld.param.u64 	%rd2, [_Z10kernel4_sqPfiiS_iS_iS_ii_param_3];
	ld.param.u32 	%r6, [_Z10kernel4_sqPfiiS_iS_iS_ii_param_4];
	ld.param.u64 	%rd3, [_Z10kernel4_sqPfiiS_iS_iS_ii_param_5];
	ld.param.u32 	%r7, [_Z10kernel4_sqPfiiS_iS_iS_ii_param_6];
	ld.param.u64 	%rd4, [_Z10kernel4_sqPfiiS_iS_iS_ii_param_7];
	ld.param.u32 	%r8, [_Z10kernel4_sqPfiiS_iS_iS_ii_param_8];
	ld.param.u32 	%r9, [_Z10kernel4_sqPfiiS_iS_iS_ii_param_9];
	mov.u32 	%r10, %ctaid.x;
	mov.u32 	%r11, %ntid.x;
	mov.u32 	%r12, %tid.x;
	mad.lo.s32 	%r1, %r10, %r11, %r12;
	mov.u32 	%r2, %ctaid.y;
	shl.b32 	%r13, %r2, 1;
	mov.u32 	%r3, %nctaid.y;
	setp.ge.u32 	%p1, %r13, %r3;
	@%p1 bra 	$L__BB12_2;
	cvta.to.global.u64 	%rd13, %rd2;
	cvta.to.global.u64 	%rd14, %rd1;
	mov.u32 	%r22, %ntid.y;
	mov.u32 	%r23, %tid.y;
	mad.lo.s32 	%r24, %r2, %r22, %r23;
	mad.lo.s32 	%r25, %r6, %r24, %r1;
	mul.wide.s32 	%rd15, %r25, 4;
	add.s64 	%rd16, %rd13, %rd15;
	ld.global.f32 	%f4, [%rd16];
	mad.lo.s32 	%r26, %r4, %r24, %r1;
	mul.wide.s32 	%rd17, %r26, 4;
	add.s64 	%rd18, %rd14, %rd17;
	ld.global.f32 	%f5, [%rd18];
	add.f32 	%f6, %f4, %f5;
	st.global.f32 	[%rd18], %f6;
	ld.global.f32 	%f7, [%rd16];
	mul.wide.s32 	%rd19, %r5, 4;
	add.s64 	%rd20, %rd18, %rd19;
	ld.global.f32 	%f8, [%rd20];
	add.f32 	%f9, %f7, %f8;
	st.global.f32 	[%rd20], %f9;
	mov.b32 	%r27, 0;
	st.global.u32 	[%rd16], %r27;
	bra.uni 	$L__BB12_3;
$L__BB12_2:
	cvta.to.global.u64 	%rd5, %rd4;
	cvta.to.global.u64 	%rd6, %rd3;
	shr.u32 	%r14, %r3, 1;
	sub.s32 	%r15, %r2, %r14;
	mov.u32 	%r16, %ntid.y;
	mov.u32 	%r17, %tid.y;
	mad.lo.s32 	%r18, %r15, %r16, %r17;
	mad.lo.s32 	%r19, %r8, %r18, %r1;
	add.s32 	%r20, %r19, %r9;
	mul.wide.s32 	%rd7, %r20, 4;
	add.s64 	%rd8, %rd5, %rd7;
	ld.global.f32 	%f1, [%rd8];
	mul.wide.s32 	%rd9, %r19, 4;
	add.s64 	%rd10, %rd5, %rd9;
	ld.global.f32 	%f2, [%rd10];
	sub.f32 	%f3, %f1, %f2;
	mad.lo.s32 	%r21, %r7, %r18, %r1;
	mul.wide.s32 	%rd11, %r21, 4;
	add.s64 	%rd12, %rd6, %rd11;
	st.global.f32 	[%rd12], %f3;
$L__BB12_3:
	ret;

}
	// .globl	_Z10kernel6_sqPfiS_iiS_iS_ii
.visible .entry _Z10kernel6_sqPfiS_iiS_iS_ii(
	.param .u64 .ptr .align 1 _Z10kernel6_sqPfiS_iiS_iS_ii_param_0,
	.param .u32 _Z10kernel6_sqPfiS_iiS_iS_ii_param_1,
	.param .u64 .ptr .align 1 _Z10kernel6_sqPfiS_iiS_iS_ii_param_2,
	.param .u32 _Z10kernel6_sqPfiS_iiS_iS_ii_param_3,
	.param .u32 _Z10kernel6_sqPfiS_iiS_iS_ii_param_4,
	.param .u64 .ptr .align 1 _Z10kernel6_sqPfiS_iiS_iS_ii_param_5,
	.param .u32 _Z10kernel6_sqPfiS_iiS_iS_ii_param_6,
	.param .u64 .ptr .align 1 _Z10kernel6_sqPfiS_iiS_iS_ii_param_7,
	.param .u32 _Z10kernel6_sqPfiS_iiS_iS_ii_param_8,
	.param .u32 _Z10kernel6_sqPfiS_iiS_iS_ii_param_9
)
{
	.reg .pred 	%p<3>;
	.reg .b16 	%rs<4>;
	.reg .b32 	%r<34>;
	.reg .b32 	%f<7>;
	.reg .b64 	%rd<21>;

	ld.param.u64 	%rd1, [_Z10kernel6_sqPfiS_iiS_iS_ii_param_0];
	ld.param.u32 	%r6, [_Z10kernel6_sqPfiS_iiS_iS_ii_param_1];
	ld.param.u64 	%rd2, [_Z10kernel6_sqPfiS_iiS_iS_ii_param_2];
	ld.param.u32 	%r7, [_Z10kernel6_sqPfiS_iiS_iS_ii_param_3];
	ld.param.u32 	%r8, [_Z10kernel6_sqPfiS_iiS_iS_ii_param_4];
	ld.param.u64 	%rd3, [_Z10kernel6_sqPfiS_iiS_iS_ii_param_5];
	ld.param.u32 	%r9, [_Z10kernel6_sqPfiS_iiS_iS_ii_param_6];
	ld.param.u64 	%rd4, [_Z10kernel6_sqPfiS_iiS_iS_ii_param_7];
	ld.param.u32 	%r10, [_Z10kernel6_sqPfiS_iiS_iS_ii_param_8];
	ld.param.u32 	%r11, [_Z10kernel6_sqPfiS_iiS_iS_ii_param_9];
	mov.u32 	%r12, %ctaid.x;
	mov.u32 	%r13, %ntid.x;
	mov.u32 	%r14, %tid.x;
	mad.lo.s32 	%r1, %r12, %r13, %r14;
	mov.u32 	%r2, %ctaid.y;
	mul.lo.s32 	%r3, %r2, 3;
	mov.u32 	%r4, %nctaid.y;
	setp.ge.u32 	%p1, %r3, %r4;
	@%p1 bra 	$L__BB13_2;
	cvta.to.global.u64 	%rd18, %rd1;
	mov.u32 	%r29, %ntid.y;
	mov.u32 	%r30, %tid.y;
	mad.lo.s32 	%r31, %r2, %r29, %r30;
	mad.lo.s32 	%r32, %r6, %r31, %r1;
	mul.wide.s32 	%rd19, %r32, 4;
	add.s64 	%rd20, %rd18, %rd19;
	mov.b32 	%r33, 0;
	st.global.u32 	[%rd20], %r33;
	bra.uni 	$L__BB13_5;
$L__BB13_2:
	shl.b32 	%r5, %r4, 1;
	setp.ge.u32 	%p2, %r3, %r5;
	@%p2 bra 	$L__BB13_4;
	cvta.to.global.u64 	%rd13, %rd2;
	cvt.u16.u32 	%rs1, %r4;
	mul.hi.u16 	%rs2, %rs1, -21845;
	shr.u16 	%rs3, %rs2, 1;
	cvt.u32.u16 	%r22, %rs3;
	sub.s32 	%r23, %r2, %r22;
	mov.u32 	%r24, %ntid.y;
	mov.u32 	%r25, %tid.y;
	mad.lo.s32 	%r26, %r23, %r24, %r25;
	mad.lo.s32 	%r27, %r26, %r7, %r1;
	add.s32 	%r28, %r27, %r8;
	mul.wide.s32 	%rd14, %r28, 4;
	add.s64 	%rd15, %rd13, %rd14;
	ld.global.f32 	%f4, [%rd15];
	mul.wide.s32 	%rd16, %r27, 4;
	add.s64 	%rd17, %rd13, %rd16;
	ld.global.f32 	%f5, [%rd17];
	sub.f32 	%f6, %f5, %f4;
	st.global.f32 	[%rd17], %f6;
	bra.uni 	$L__BB13_5;
$L__BB13_4:
	mul.hi.u32 	%r15, %r5, 1431655766;
	sub.s32 	%r16, %r2, %r15;
	mov.u32 	%r17, %ntid.y;
	mov.u32 	%r18, %tid.y;
	mad.lo.s32 	%r19, %r16, %r17, %r18;
	mad.lo.s32 	%r20, %r10, %r19, %r1;
	cvta.to.global.u64 	%rd5, %rd4;
	mul.wide.s32 	%rd6, %r20, 4;
	add.s64 	%rd7, %rd5, %rd6;
	ld.global.f32 	%f1, [%rd7];
	mul.wide.s32 	%rd8, %r11, 4;
	add.s64 	%rd9, %rd7, %rd8;
	ld.global.f32 	%f2, [%rd9];
	sub.f32 	%f3, %f1, %f2;
	mad.lo.s32 	%r21, %r9, %r19, %r1;
	cvta.to.global.u64 	%rd10, %rd3;
	mul.wide.s32 	%rd11, %r21, 4;
	add.s64 	%rd12, %rd10, %rd11;
	st.global.f32 	[%rd12], %f3;
$L__BB13_5:
	ret;

}


// ===== COMPILED SASS (sm_100) =====

	.target	sm_100

	.elftype	@"ET_EXEC"


//--------------------- .note.nv.tkinfo           --------------------------
	.section	.note.nv.tkinfo,"",@"SHT_NOTE"
	.sectionflags	@"SHF_NOTE_NV_TKINFO"
	.tkinfo
        /*0018*/ 	.word	0x00000002
        /*0030*/ 	.string	""
        /*0030*/ 	.string	"ptxas"
        /*0030*/ 	.string	"Cuda compilation tools, release 13.0, V13.0.88"
        /*0030*/ 	.string	"Build cuda_13.0.r13.0/compiler.36424714_0"
        /*0030*/ 	.string	"-arch sm_100 -m 64 "



//--------------------- .note.nv.cuinfo           --------------------------
	.section	.note.nv.cuinfo,"",@"SHT_NOTE"
	.sectionflags	@"SHF_NOTE_NV_CUINFO"
        /*0018*/ 	.short	0x0002
        /*001a*/ 	.short	0x0064
        /*001c*/ 	.short	0x0082
	.zero		2


//--------------------- .nv.info                  --------------------------
	.section	.nv.info,"",@"SHT_CUDA_INFO"
	.align	4


	//----- nvinfo : EIATTR_REGCOUNT
	.align		4
        /*0000*/ 	.byte	0x04, 0x2f
        /*0002*/ 	.short	(.L_1 - .L_0)
	.align		4
.L_0:
        /*0004*/ 	.word	index@(_Z8multiplyPfS_S_iiii)
        /*0008*/ 	.word	0x00000020


	//----- nvinfo : EIATTR_FRAME_SIZE
	.align		4
.L_1:
        /*000c*/ 	.byte	0x04, 0x11
        /*000e*/ 	.short	(.L_3 - .L_2)
	.align		4
.L_2:
        /*0010*/ 	.word	index@(_Z8multiplyPfS_S_iiii)
        /*0014*/ 	.word	0x00000000


	//----- nvinfo : EIATTR_REGCOUNT
	.align		4
.L_3:
        /*0018*/ 	.byte	0x04, 0x2f
        /*001a*/ 	.short	(.L_5 - .L_4)
	.align		4
.L_4:
        /*001c*/ 	.word	index@(_Z7kernel1PfiiS_iiS_iS_iiii)
        /*0020*/ 	.word	0x0000000e


	//----- nvinfo : EIATTR_FRAME_SIZE
	.align		4
.L_5:
        /*0024*/ 	.byte	0x04, 0x11
        /*0026*/ 	.short	(.L_7 - .L_6)
	.align		4
.L_6:
        /*0028*/ 	.word	index@(_Z7kernel1PfiiS_iiS_iS_iiii)
        /*002c*/ 	.word	0x00000000


	//----- nvinfo : EIATTR_REGCOUNT
	.align		4
.L_7:
        /*0030*/ 	.byte	0x04, 0x2f
        /*0032*/ 	.short	(.L_9 - .L_8)
	.align		4
.L_8:
        /*0034*/ 	.word	index@(_Z7kernel7PfiiS_iiS_iS_iiii)
        /*0038*/ 	.word	0x0000000e


	//----- nvinfo : EIATTR_FRAME_SIZE
	.align		4
.L_9:
        /*003c*/ 	.byte	0x04, 0x11
        /*003e*/ 	.short	(.L_11 - .L_10)
	.align		4
.L_10:
        /*0040*/ 	.word	index@(_Z7kernel7PfiiS_iiS_iS_iiii)
        /*0044*/ 	.word	0x00000000


	//----- nvinfo : EIATTR_REGCOUNT
	.align		4
.L_11:
        /*0048*/ 	.byte	0x04, 0x2f
        /*004a*/ 	.short	(.L_13 - .L_12)
	.align		4
.L_12:
        /*004c*/ 	.word	index@(_Z7kernel2PfiiiS_iS_iiii)
        /*0050*/ 	.word	0x0000000c


	//----- nvinfo : EIATTR_FRAME_SIZE
	.align		4
.L_13:
        /*0054*/ 	.byte	0x04, 0x11
        /*0056*/ 	.short	(.L_15 - .L_14)
	.align		4
.L_14:
        /*0058*/ 	.word	index@(_Z7kernel2PfiiiS_iS_iiii)
        /*005c*/ 	.word	0x00000000


	//----- nvinfo : EIATTR_REGCOUNT
	.align		4
.L_15:
        /*0060*/ 	.byte	0x04, 0x2f
        /*0062*/ 	.short	(.L_17 - .L_16)
	.align		4
.L_16:
        /*0064*/ 	.word	index@(_Z7kernel3PfiiS_iS_iiii)
        /*0068*/ 	.word	0x0000000c


	//----- nvinfo : EIATTR_FRAME_SIZE
	.align		4
.L_17:
        /*006c*/ 	.byte	0x04, 0x11
        /*006e*/ 	.short	(.L_19 - .L_18)
	.align		4
.L_18:
        /*0070*/ 	.word	index@(_Z7kernel3PfiiS_iS_iiii)
        /*0074*/ 	.word	0x00000000


	//----- nvinfo : EIATTR_REGCOUNT
	.align		4
.L_19:
        /*0078*/ 	.byte	0x04, 0x2f
        /*007a*/ 	.short	(.L_21 - .L_20)
	.align		4
.L_20:
        /*007c*/ 	.word	index@(_Z7kernel4PfiiS_iS_iS_iiii)
        /*0080*/ 	.word	0x0000000e


	//----- nvinfo : EIATTR_FRAME_SIZE
	.align		4
.L_21:
        /*0084*/ 	.byte	0x04, 0x11
        /*0086*/ 	.short	(.L_23 - .L_22)
	.align		4
.L_22:
        /*0088*/ 	.word	index@(_Z7kernel4PfiiS_iS_iS_iiii)
        /*008c*/ 	.word	0x00000000


	//----- nvinfo : EIATTR_REGCOUNT
	.align		4
.L_23:
        /*0090*/ 	.byte	0x04, 0x2f
        /*0092*/ 	.short	(.L_25 - .L_24)
	.align		4
.L_24:
        /*0094*/ 	.word	index@(_Z7kernel5PfiiS_i)
        /*0098*/ 	.word	0x0000000e


	//----- nvinfo : EIATTR_FRAME_SIZE
	.align		4
.L_25:
        /*009c*/ 	.byte	0x04, 0x11
        /*009e*/ 	.short	(.L_27 - .L_26)
	.align		4
.L_26:
        /*00a0*/ 	.word	index@(_Z7kernel5PfiiS_i)
        /*00a4*/ 	.word	0x00000000


	//----- nvinfo : EIATTR_REGCOUNT
	.align		4
.L_27:
        /*00a8*/ 	.byte	0x04, 0x2f
        /*00aa*/ 	.short	(.L_29 - .L_28)
	.align		4
.L_28:
        /*00ac*/ 	.word	index@(_Z7kernel6PfiS_iiS_iS_iiiii)
        /*00b0*/ 	.word	0x0000000c


	//----- nvinfo : EIATTR_FRAME_SIZE
	.align		4
.L_29:
        /*00b4*/ 	.byte	0x04, 0x11
        /*00b6*/ 	.short	(.L_31 - .L_30)
	.align		4
.L_30:
        /*00b8*/ 	.word	index@(_Z7kernel6PfiS_iiS_iS_iiiii)
        /*00bc*/ 	.word	0x00000000


	//----- nvinfo : EIATTR_REGCOUNT
	.align		4
.L_31:
        /*00c0*/ 	.byte	0x04, 0x2f
        /*00c2*/ 	.short	(.L_33 - .L_32)
	.align		4
.L_32:
        /*00c4*/ 	.word	index@(_Z10kernel1_sqPfiiS_iiS_S_i)
        /*00c8*/ 	.word	0x00000014


	//----- nvinfo : EIATTR_FRAME_SIZE
	.align		4
.L_33:
        /*00cc*/ 	.byte	0x04, 0x11
        /*00ce*/ 	.short	(.L_35 - .L_34)
	.align		4
.L_34:
        /*00d0*/ 	.word	index@(_Z10kernel1_sqPfiiS_iiS_S_i)
        /*00d4*/ 	.word	0x00000000


	//----- nvinfo : EIATTR_REGCOUNT
	.align		4
.L_35:
        /*00d8*/ 	.byte	0x04, 0x2f
        /*00da*/ 	.short	(.L_37 - .L_36)
	.align		4
.L_36:
        /*00dc*/ 	.word	index@(_Z10kernel7_sqPfiiS_iiS_S_i)
        /*00e0*/ 	.word	0x00000014


	//----- nvinfo : EIATTR_FRAME_SIZE
	.align		4
.L_37:
        /*00e4*/ 	.byte	0x04, 0x11
        /*00e6*/ 	.short	(.L_39 - .L_38)
	.align		4
.L_38:
        /*00e8*/ 	.word	index@(_Z10kernel7_sqPfiiS_iiS_S_i)
        /*00ec*/ 	.word	0x00000000


	//----- nvinfo : EIATTR_REGCOUNT
	.align		4
.L_39:
        /*00f0*/ 	.byte	0x04, 0x2f
        /*00f2*/ 	.short	(.L_41 - .L_40)
	.align		4
.L_40:
        /*00f4*/ 	.word	index@(_Z10kernel2_sqPfiiiS_iS_ii)
        /*00f8*/ 	.word	0x0000000c


	//----- nvinfo : EIATTR_FRAME_SIZE
	.align		4
.L_41:
        /*00fc*/ 	.byte	0x04, 0x11
        /*00fe*/ 	.short	(.L_43 - .L_42)
	.align		4
.L_42:
        /*0100*/ 	.word	index@(_Z10kernel2_sqPfiiiS_iS_ii)
        /*0104*/ 	.word	0x00000000


	//----- nvinfo : EIATTR_REGCOUNT
	.align		4
.L_43:
        /*0108*/ 	.byte	0x04, 0x2f
        /*010a*/ 	.short	(.L_45 - .L_44)
	.align		4
.L_44:
        /*010c*/ 	.word	index@(_Z10kernel3_sqPfiiS_iS_ii)
        /*0110*/ 	.word	0x00000012


	//----- nvinfo : EIATTR_FRAME_SIZE
	.align		4
.L_45:
        /*0114*/ 	.byte	0x04, 0x11
        /*0116*/ 	.short	(.L_47 - .L_46)
	.align		4
.L_46:
        /*0118*/ 	.word	index@(_Z10kernel3_sqPfiiS_iS_ii)
        /*011c*/ 	.word	0x00000000


	//----- nvinfo : EIATTR_REGCOUNT
	.align		4
.L_47:
        /*0120*/ 	.byte	0x04, 0x2f
        /*0122*/ 	.short	(.L_49 - .L_48)
	.align		4
.L_48:
        /*0124*/ 	.word	index@(_Z10kernel4_sqPfiiS_iS_iS_ii)
        /*0128*/ 	.word	0x0000000e


	//----- nvinfo : EIATTR_FRAME_SIZE
	.align		4
.L_49:
        /*012c*/ 	.byte	0x04, 0x11
        /*012e*/ 	.short	(.L_51 - .L_50)
	.align		4
.L_50:
        /*0130*/ 	.word	index@(_Z10kernel4_sqPfiiS_iS_iS_ii)
        /*0134*/ 	.word	0x00000000


	//----- nvinfo : EIATTR_REGCOUNT
	.align		4
.L_51:
        /*0138*/ 	.byte	0x04, 0x2f
        /*013a*/ 	.short	(.L_53 - .L_52)
	.align		4
.L_52:
        /*013c*/ 	.word	index@(_Z10kernel6_sqPfiS_iiS_iS_ii)
        /*0140*/ 	.word	0x0000000c


	//----- nvinfo : EIATTR_FRAME_SIZE
	.align		4
.L_53:
        /*0144*/ 	.byte	0x04, 0x11
        /*0146*/ 	.short	(.L_55 - .L_54)
	.align		4
.L_54:
        /*0148*/ 	.word	index@(_Z10kernel6_sqPfiS_iiS_iS_ii)
        /*014c*/ 	.word	0x00000000


	//----- nvinfo : EIATTR_MIN_STACK_SIZE
	.align		4
.L_55:
        /*0150*/ 	.byte	0x04, 0x12
        /*0152*/ 	.short	(.L_57 - .L_56)
	.align		4
.L_56:
        /*0154*/ 	.word	index@(_Z10kernel6_sqPfiS_iiS_iS_ii)
        /*0158*/ 	.word	0x00000000


	//----- nvinfo : EIATTR_MIN_STACK_SIZE
	.align		4
.L_57:
        /*015c*/ 	.byte	0x04, 0x12
        /*015e*/ 	.short	(.L_59 - .L_58)
	.align		4
.L_58:
        /*0160*/ 	.word	index@(_Z10kernel4_sqPfiiS_iS_iS_ii)
        /*0164*/ 	.word	0x00000000


	//----- nvinfo : EIATTR_MIN_STACK_SIZE
	.align		4
.L_59:
        /*0168*/ 	.byte	0x04, 0x12
        /*016a*/ 	.short	(.L_61 - .L_60)
	.align		4
.L_60:
        /*016c*/ 	.word	index@(_Z10kernel3_sqPfiiS_iS_ii)
        /*0170*/ 	.word	0x00000000


	//----- nvinfo : EIATTR_MIN_STACK_SIZE
	.align		4
.L_61:
        /*0174*/ 	.byte	0x04, 0x12
        /*0176*/ 	.short	(.L_63 - .L_62)
	.align		4
.L_62:
        /*0178*/ 	.word	index@(_Z10kernel2_sqPfiiiS_iS_ii)
        /*017c*/ 	.word	0x00000000


	//----- nvinfo : EIATTR_MIN_STACK_SIZE
	.align		4
.L_63:
        /*0180*/ 	.byte	0x04, 0x12
        /*0182*/ 	.short	(.L_65 - .L_64)
	.align		4
.L_64:
        /*0184*/ 	.word	index@(_Z10kernel7_sqPfiiS_iiS_S_i)
        /*0188*/ 	.word	0x00000000


	//----- nvinfo : EIATTR_MIN_STACK_SIZE
	.align		4
.L_65:
        /*018c*/ 	.byte	0x04, 0x12
        /*018e*/ 	.short	(.L_67 - .L_66)
	.align		4
.L_66:
        /*0190*/ 	.word	index@(_Z10kernel1_sqPfiiS_iiS_S_i)
        /*0194*/ 	.word	0x00000000


	//----- nvinfo : EIATTR_MIN_STACK_SIZE
	.align		4
.L_67:
        /*0198*/ 	.byte	0x04, 0x12
        /*019a*/ 	.short	(.L_69 - .L_68)
	.align		4
.L_68:
        /*019c*/ 	.word	index@(_Z7kernel6PfiS_iiS_iS_iiiii)
        /*01a0*/ 	.word	0x00000000


	//----- nvinfo : EIATTR_MIN_STACK_SIZE
	.align		4
.L_69:
        /*01a4*/ 	.byte	0x04, 0x12
        /*01a6*/ 	.short	(.L_71 - .L_70)
	.align		4
.L_70:
        /*01a8*/ 	.word	index@(_Z7kernel5PfiiS_i)
        /*01ac*/ 	.word	0x00000000


	//----- nvinfo : EIATTR_MIN_STACK_SIZE
	.align		4
.L_71:
        /*01b0*/ 	.byte	0x04, 0x12
        /*01b2*/ 	.short	(.L_73 - .L_72)
	.align		4
.L_72:
        /*01b4*/ 	.word	index@(_Z7kernel4PfiiS_iS_iS_iiii)
        /*01b8*/ 	.word	0x00000000


	//----- nvinfo : EIATTR_MIN_STACK_SIZE
	.align		4
.L_73:
        /*01bc*/ 	.byte	0x04, 0x12
        /*01be*/ 	.short	(.L_75 - .L_74)
	.align		4
.L_74:
        /*01c0*/ 	.word	index@(_Z7kernel3PfiiS_iS_iiii)
        /*01c4*/ 	.word	0x00000000


	//----- nvinfo : EIATTR_MIN_STACK_SIZE
	.align		4
.L_75:
        /*01c8*/ 	.byte	0x04, 0x12
        /*01ca*/ 	.short	(.L_77 - .L_76)
	.align		4
.L_76:
        /*01cc*/ 	.word	index@(_Z7kernel2PfiiiS_iS_iiii)
        /*01d0*/ 	.word	0x00000000


	//----- nvinfo : EIATTR_MIN_STACK_SIZE
	.align		4
.L_77:
        /*01d4*/ 	.byte	0x04, 0x12
        /*01d6*/ 	.short	(.L_79 - .L_78)
	.align		4
.L_78:
        /*01d8*/ 	.word	index@(_Z7kernel7PfiiS_iiS_iS_iiii)
        /*01dc*/ 	.word	0x00000000


	//----- nvinfo : EIATTR_MIN_STACK_SIZE
	.align		4
.L_79:
        /*01e0*/ 	.byte	0x04, 0x12
        /*01e2*/ 	.short	(.L_81 - .L_80)
	.align		4
.L_80:
        /*01e4*/ 	.word	index@(_Z7kernel1PfiiS_iiS_iS_iiii)
        /*01e8*/ 	.word	0x00000000


	//----- nvinfo : EIATTR_MIN_STACK_SIZE
	.align		4
.L_81:
        /*01ec*/ 	.byte	0x04, 0x12
        /*01ee*/ 	.short	(.L_83 - .L_82)
	.align		4
.L_82:
        /*01f0*/ 	.word	index@(_Z8multiplyPfS_S_iiii)
        /*01f4*/ 	.word	0x00000000
.L_83:


//--------------------- .nv.compat                --------------------------
	.section	.nv.compat,"",@"SHT_CUDA_COMPAT_INFO"
	.align	4
        /*0000*/ 	.byte	0x02, 0x09, 0x00, 0x00, 0x02, 0x02, 0x01, 0x00, 0x02, 0x05, 0x05, 0x00, 0x03, 0x07, 0x01, 0x01
        /*0010*/ 	.byte	0x02, 0x03, 0x00, 0x00, 0x02, 0x06, 0x01, 0x00, 0x04, 0x0b, 0x08, 0x00, 0x09, 0x00, 0x00, 0x00
        /*0020*/ 	.byte	0x00, 0x00, 0x00, 0x00


//--------------------- .nv.info._Z10kernel6_sqPfiS_iiS_iS_ii --------------------------
	.section	.nv.info._Z10kernel6_sqPfiS_iiS_iS_ii,"",@"SHT_CUDA_INFO"
	.sectionflags	@""
	.align	4


	//----- nvinfo : EIATTR_CUDA_API_VERSION
	.align		4
        /*0000*/ 	.byte	0x04, 0x37
        /*0002*/ 	.short	(.L_85 - .L_84)
.L_84:
        /*0004*/ 	.word	0x00000082


	//----- nvinfo : EIATTR_KPARAM_INFO
	.align		4
.L_85:
        /*0008*/ 	.byte	0x04, 0x17
        /*000a*/ 	.short	(.L_87 - .L_86)
.L_86:
        /*000c*/ 	.word	0x00000000
        /*0010*/ 	.short	0x0009
        /*0012*/ 	.short	0x003c
        /*0014*/ 	.byte	0x00, 0xf0, 0x11, 0x00


	//----- nvinfo : EIATTR_KPARAM_INFO
	.align		4
.L_87:
        /*0018*/ 	.byte	0x04, 0x17
        /*001a*/ 	.short	(.L_89 - .L_88)
.L_88:
        /*001c*/ 	.word	0x00000000
        /*0020*/ 	.short	0x0008
        /*0022*/ 	.short	0x0038
        /*0024*/ 	.byte	0x00, 0xf0, 0x11, 0x00


	//----- nvinfo : EIATTR_KPARAM_INFO
	.align		4
.L_89:
        /*0028*/ 	.byte	0x04, 0x17
        /*002a*/ 	.short	(.L_91 - .L_90)
.L_90:
        /*002c*/ 	.word	0x00000000
        /*0030*/ 	.short	0x0007
        /*0032*/ 	.short	0x0030
        /*0034*/ 	.byte	0x00, 0xf5, 0x21, 0x00


	//----- nvinfo : EIATTR_KPARAM_INFO
	.align		4
.L_91:
        /*0038*/ 	.byte	0x04, 0x17
        /*003a*/ 	.short	(.L_93 - .L_92)
.L_92:
        /*003c*/ 	.word	0x00000000
        /*0040*/ 	.short	0x0006
        /*0042*/ 	.short	0x0028
        /*0044*/ 	.byte	0x00, 0xf0, 0x11, 0x00


	//----- nvinfo : EIATTR_KPARAM_INFO
	.align		4
.L_93:
        /*0048*/ 	.byte	0x04, 0x17
        /*004a*/ 	.short	(.L_95 - .L_94)
.L_94:
        /*004c*/ 	.word	0x00000000
        /*0050*/ 	.short	0x0005
        /*0052*/ 	.short	0x0020
        /*0054*/ 	.byte	0x00, 0xf5, 0x21, 0x00


	//----- nvinfo : EIATTR_KPARAM_INFO
	.align		4
.L_95:
        /*0058*/ 	.byte	0x04, 0x17
        /*005a*/ 	.short	(.L_97 - .L_96)
.L_96:
        /*005c*/ 	.word	0x00000000
        /*0060*/ 	.short	0x0004
        /*0062*/ 	.short	0x001c
        /*0064*/ 	.byte	0x00, 0xf0, 0x11, 0x00


	//----- nvinfo : EIATTR_KPARAM_INFO
	.align		4
.L_97:
        /*0068*/ 	.byte	0x04, 0x17
        /*006a*/ 	.short	(.L_99 - .L_98)
.L_98:
        /*006c*/ 	.word	0x00000000
        /*0070*/ 	.short	0x0003
        /*0072*/ 	.short	0x0018
        /*0074*/ 	.byte	0x00, 0xf0, 0x11, 0x00


	//----- nvinfo : EIATTR_KPARAM_INFO
	.align		4
.L_99:
        /*0078*/ 	.byte	0x04, 0x17
        /*007a*/ 	.short	(.L_101 - .L_100)
.L_100:
        /*007c*/ 	.word	0x00000000
        /*0080*/ 	.short	0x0002
        /*0082*/ 	.short	0x0010
        /*0084*/ 	.byte	0x00, 0xf5, 0x21, 0x00


	//----- nvinfo : EIATTR_KPARAM_INFO
	.align		4
.L_101:
        /*0088*/ 	.byte	0x04, 0x17
        /*008a*/ 	.short	(.L_103 - .L_102)
.L_102:
        /*008c*/ 	.word	0x00000000
        /*0090*/ 	.short	0x0001
        /*0092*/ 	.short	0x0008
        /*0094*/ 	.byte	0x00, 0xf0, 0x11, 0x00


	//----- nvinfo : EIATTR_KPARAM_INFO
	.align		4
.L_103:
        /*0098*/ 	.byte	0x04, 0x17
        /*009a*/ 	.short	(.L_105 - .L_104)
.L_104:
        /*009c*/ 	.word	0x00000000
        /*00a0*/ 	.short	0x0000
        /*00a2*/ 	.short	0x0000
        /*00a4*/ 	.byte	0x00, 0xf5, 0x21, 0x00


	//----- nvinfo : EIATTR_SPARSE_MMA_MASK
	.align		4
.L_105:
        /*00a8*/ 	.byte	0x03, 0x50
        /*00aa*/ 	.short	0x0000


	//----- nvinfo : EIATTR_MAXREG_COUNT
	.align		4
        /*00ac*/ 	.byte	0x03, 0x1b
        /*00ae*/ 	.short	0x00ff


	//----- nvinfo : EIATTR_MERCURY_ISA_VERSION
	.align		4
        /*00b0*/ 	.byte	0x03, 0x5f
        /*00b2*/ 	.short	0x0101


	//----- nvinfo : EIATTR_VRC_CTA_INIT_COUNT
	.align		4
        /*00b4*/ 	.byte	0x02, 0x4a
	.zero		1
	.zero		1


	//----- nvinfo : EIATTR_EXIT_INSTR_OFFSETS
	.align		4
        /*00b8*/ 	.byte	0x04, 0x1c
        /*00ba*/ 	.short	(.L_107 - .L_106)


	//   ....[0]....
.L_106:
        /*00bc*/ 	.word	0x00000130


	//   ....[1]....
        /*00c0*/ 	.word	0x00000280


	//   ....[2]....
        /*00c4*/ 	.word	0x000003b0


	//----- nvinfo : EIATTR_CBANK_PARAM_SIZE
	.align		4
.L_107:
        /*00c8*/ 	.byte	0x03, 0x19
        /*00ca*/ 	.short	0x0040


	//----- nvinfo : EIATTR_PARAM_CBANK
	.align		4
        /*00cc*/ 	.byte	0x04, 0x0a
        /*00ce*/ 	.short	(.L_109 - .L_108)
	.align		4
.L_108:
        /*00d0*/ 	.word	index@(.nv.constant0._Z10kernel6_sqPfiS_iiS_iS_ii)
        /*00d4*/ 	.short	0x0380
        /*00d6*/ 	.short	0x0040


	//----- nvinfo : EIATTR_SW_WAR
	.align		4
.L_109:
        /*00d8*/ 	.byte	0x04, 0x36
        /*00da*/ 	.short	(.L_111 - .L_110)
.L_110:
        /*00dc*/ 	.word	0x00000008
.L_111:


//--------------------- .nv.info._Z10kernel4_sqPfiiS_iS_iS_ii --------------------------
	.section	.nv.info._Z10kernel4_sqPfiiS_iS_iS_ii,"",@"SHT_CUDA_INFO"
	.sectionflags	@""
	.align	4


	//----- nvinfo : EIATTR_CUDA_API_VERSION
	.align		4
        /*0000*/ 	.byte	0x04, 0x37
        /*0002*/ 	.short	(.L_113 - .L_112)
.L_112:
        /*0004*/ 	.word	0x00000082


	//----- nvinfo : EIATTR_KPARAM_INFO
	.align		4
.L_113:
        /*0008*/ 	.byte	0x04, 0x17
        /*000a*/ 	.short	(.L_115 - .L_114)
.L_114:
        /*000c*/ 	.word	0x00000000
        /*0010*/ 	.short	0x0009
        /*0012*/ 	.short	0x003c
        /*0014*/ 	.byte	0x00, 0xf0, 0x11, 0x00


	//----- nvinfo : EIATTR_KPARAM_INFO
	.align		4
.L_115:
        /*0018*/ 	.byte	0x04, 0x17
        /*001a*/ 	.short	(.L_117 - .L_116)
.L_116:
        /*001c*/ 	.word	0x00000000
        /*0020*/ 	.short	0x0008
        /*0022*/ 	.short	0x0038
        /*0024*/ 	.byte	0x00, 0xf0, 0x11, 0x00


	//----- nvinfo : EIATTR_KPARAM_INFO
	.align		4
.L_117:
        /*0028*/ 	.byte	0x04, 0x17
        /*002a*/ 	.short	(.L_119 - .L_118)
.L_118:
        /*002c*/ 	.word	0x00000000
        /*0030*/ 	.short	0x0007
        /*0032*/ 	.short	0x0030
        /*0034*/ 	.byte	0x00, 0xf5, 0x21, 0x00


	//----- nvinfo : EIATTR_KPARAM_INFO
	.align		4
.L_119:
        /*0038*/ 	.byte	0x04, 0x17
        /*003a*/ 	.short	(.L_121 - .L_120)
.L_120:
        /*003c*/ 	.word	0x00000000
        /*0040*/ 	.short	0x0006
        /*0042*/ 	.short	0x0028
        /*0044*/ 	.byte	0x00, 0xf0, 0x11, 0x00


	//----- nvinfo : EIATTR_KPARAM_INFO
	.align		4
.L_121:
        /*0048*/ 	.byte	0x04, 0x17
        /*004a*/ 	.short	(.L_123 - .L_122)
.L_122:
        /*004c*/ 	.word	0x00000000
        /*0050*/ 	.short	0x0005
        /*0052*/ 	.short	0x0020
        /*0054*/ 	.byte	0x00, 0xf5, 0x21, 0x00


	//----- nvinfo : EIATTR_KPARAM_INFO
	.align		4
.L_123:
        /*0058*/ 	.byte	0x04, 0x17
        /*005a*/ 	.short	(.L_125 - .L_124)
.L_124:
        /*005c*/ 	.word	0x00000000
        /*0060*/ 	.short	0x0004
        /*0062*/ 	.short	0x0018
        /*0064*/ 	.byte	0x00, 0xf0, 0x11, 0x00


	//----- nvinfo : EIATTR_KPARAM_INFO
	.align		4
.L_125:
        /*0068*/ 	.byte	0x04, 0x17
        /*006a*/ 	.short	(.L_127 - .L_126)
.L_126:
        /*006c*/ 	.word	0x00000000
        /*0070*/ 	.short	0x0003
        /*0072*/ 	.short	0x0010
        /*0074*/ 	.byte	0x00, 0xf5, 0x21, 0x00


	//----- nvinfo : EIATTR_KPARAM_INFO
	.align		4
.L_127:
        /*0078*/ 	.byte	0x04, 0x17
        /*007a*/ 	.short	(.L_129 - .L_128)
.L_128:
        /*007c*/ 	.word	0x00000000
        /*0080*/ 	.short	0x0002
        /*0082*/ 	.short	0x000c
        /*0084*/ 	.byte	0x00, 0xf0, 0x11, 0x00


	//----- nvinfo : EIATTR_KPARAM_INFO
	.align		4
.L_129:
        /*0088*/ 	.byte	0x04, 0x17
        /*008a*/ 	.short	(.L_131 - .L_130)
.L_130:
        /*008c*/ 	.word	0x00000000
        /*0090*/ 	.short	0x0001
        /*0092*/ 	.short	0x0008
        /*0094*/ 	.byte	0x00, 0xf0, 0x11, 0x00


	//----- nvinfo : EIATTR_KPARAM_INFO
	.align		4
.L_131:
        /*0098*/ 	.byte	0x04, 0x17
        /*009a*/ 	.short	(.L_133 - .L_132)
.L_132:
        /*009c*/ 	.word	0x00000000
        /*00a0*/ 	.short	0x0000
        /*00a2*/ 	.short	0x0000
        /*00a4*/ 	.byte	0x00, 0xf5, 0x21, 0x00


	//----- nvinfo : EIATTR_SPARSE_MMA_MASK
	.align		4
.L_133:
        /*00a8*/ 	.byte	0x03, 0x50
        /*00aa*/ 	.short	0x0000


	//----- nvinfo : EIATTR_MAXREG_COUNT
	.align		4
        /*00ac*/ 	.byte	0x03, 0x1b
        /*00ae*/ 	.short	0x00ff


	//----- nvinfo : EIATTR_MERCURY_ISA_VERSION
	.align		4
        /*00b0*/ 	.byte	0x03, 0x5f
        /*00b2*/ 	.short	0x0101


	//----- nvinfo : EIATTR_VRC_CTA_INIT_COUNT
	.align		4
        /*00b4*/ 	.byte	0x02, 0x4a
	.zero		1
	.zero		1


	//----- nvinfo : EIATTR_EXIT_INSTR_OFFSETS
	.align		4
        /*00b8*/ 	.byte	0x04, 0x1c
        /*00ba*/ 	.short	(.L_135 - .L_134)


	//   ....[0]....
.L_134:
        /*00bc*/ 	.word	0x00000200


	//   ....[1]....
        /*00c0*/ 	.word	0x00000340


	//----- nvinfo : EIATTR_CBANK_PARAM_SIZE
	.align		4
.L_135:
        /*00c4*/ 	.byte	0x03, 0x19
        /*00c6*/ 	.short	0x0040


	//----- nvinfo : EIATTR_PARAM_CBANK
	.align		4
        /*00c8*/ 	.byte	0x04, 0x0a
        /*00ca*/ 	.short	(.L_137 - .L_136)
	.align		4
.L_136:
        /*00cc*/ 	.word	index@(.nv.constant0._Z10kernel4_sqPfiiS_iS_iS_ii)
        /*00d0*/ 	.short	0x0380
        /*00d2*/ 	.short	0x0040


	//----- nvinfo : EIATTR_SW_WAR
	.align		4
.L_137:
        /*00d4*/ 	.byte	0x04, 0x36
        /*00d6*/ 	.short	(.L_139 - .L_138)
.L_138:
        /*00d8*/ 	.word	0x00000008
.L_139:


//--------------------- .nv.info._Z10kernel3_sqPfiiS_iS_ii --------------------------
	.section	.nv.info._Z10kernel3_sqPfiiS_iS_ii,"",@"SHT_CUDA_INFO"
	.sectionflags	@""
	.align	4


	//----- nvinfo : EIATTR_CUDA_API_VERSION
	.align		4
        /*0000*/ 	.byte	0x04, 0x37
        /*0002*/ 	.short	(.L_141 - .L_140)
.L_140:
        /*0004*/ 	.word	0x00000082


	//----- nvinfo : EIATTR_KPARAM_INFO
	.align		4
.L_141:
        /*0008*/ 	.byte	0x04, 0x17
        /*000a*/ 	.short	(.L_143 - .L_142)
.L_142:
        /*000c*/ 	.word	0x00000000
        /*0010*/ 	.short	0x0007
        /*0012*/ 	.short	0x002c
        /*0014*/ 	.byte	0x00, 0xf0, 0x11, 0x00


	//----- nvinfo : EIATTR_KPARAM_INFO
	.align		4
.L_143:
        /*0018*/ 	.byte	0x04, 0x17
        /*001a*/ 	.short	(.L_145 - .L_144)
.L_144:
        /*001c*/ 	.word	0x00000000
        /*0020*/ 	.short	0x0006
        /*0022*/ 	.short	0x0028
        /*0024*/ 	.byte	0x00, 0xf0, 0x11, 0x00


	//----- nvinfo : EIATTR_KPARAM_INFO
	.align		4
.L_145:
        /*0028*/ 	.byte	0x04, 0x17
        /*002a*/ 	.short	(.L_147 - .L_146)
.L_146:
        /*002c*/ 	.word	0x00000000
        /*0030*/ 	.short	0x0005
        /*0032*/ 	.short	0x0020
        /*0034*/ 	.byte	0x00, 0xf5, 0x21, 0x00


	//----- nvinfo : EIATTR_KPARAM_INFO
	.align		4
.L_147:
        /*0038*/ 	.byte	0x04, 0x17
        /*003a*/ 	.short	(.L_149 - .L_148)
.L_148:
        /*003c*/ 	.word	0x00000000
        /*0040*/ 	.short	0x0004
        /*0042*/ 	.short	0x0018
        /*0044*/ 	.byte	0x00, 0xf0, 0x11, 0x00


	//----- nvinfo : EIATTR_KPARAM_INFO
	.align		4
.L_149:
        /*0048*/ 	.byte	0x04, 0x17
        /*004a*/ 	.short	(.L_151 - .L_150)
.L_150:
        /*004c*/ 	.word	0x00000000
        /*0050*/ 	.short	0x0003
        /*0052*/ 	.short	0x0010
        /*0054*/ 	.byte	0x00, 0xf5, 0x21, 0x00


	//----- nvinfo : EIATTR_KPARAM_INFO
	.align		4
.L_151:
        /*0058*/ 	.byte	0x04, 0x17
        /*005a*/ 	.short	(.L_153 - .L_152)
.L_152:
        /*005c*/ 	.word	0x00000000
        /*0060*/ 	.short	0x0002
        /*0062*/ 	.short	0x000c
        /*0064*/ 	.byte	0x00, 0xf0, 0x11, 0x00


	//----- nvinfo : EIATTR_KPARAM_INFO
	.align		4
.L_153:
        /*0068*/ 	.byte	0x04, 0x17
        /*006a*/ 	.short	(.L_155 - .L_154)
.L_154:
        /*006c*/ 	.word	0x00000000
        /*0070*/ 	.short	0x0001
        /*0072*/ 	.short	0x0008
        /*0074*/ 	.byte	0x00, 0xf0, 0x11, 0x00


	//----- nvinfo : EIATTR_KPARAM_INFO
	.align		4
.L_155:
        /*0078*/ 	.byte	0x04, 0x17
        /*007a*/ 	.short	(.L_157 - .L_156)
.L_156:
        /*007c*/ 	.word	0x00000000
        /*0080*/ 	.short	0x0000
        /*0082*/ 	.short	0x0000
        /*0084*/ 	.byte	0x00, 0xf5, 0x21, 0x00


	//----- nvinfo : EIATTR_SPARSE_MMA_MASK
	.align		4
.L_157:
        /*0088*/ 	.byte	0x03, 0x50
        /*008a*/ 	.short	0x0000


	//----- nvinfo : EIATTR_MAXREG_COUNT
	.align		4
        /*008c*/ 	.byte	0x03, 0x1b
        /*008e*/ 	.short	0x00ff


	//----- nvinfo : EIATTR_MERCURY_ISA_VERSION
	.align		4
        /*0090*/ 	.byte	0x03, 0x5f
        /*0092*/ 	.short	0x0101


	//----- nvinfo : EIATTR_VRC_CTA_INIT_COUNT
	.align		4
        /*0094*/ 	.byte	0x02, 0x4a
	.zero		1
	.zero		1


	//----- nvinfo : EIATTR_EXIT_INSTR_OFFSETS
	.align		4
        /*0098*/ 	.byte	0x04, 0x1c
        /*009a*/ 	.short	(.L_159 - .L_158)


	//   ....[0]....
.L_158:
        /*009c*/ 	.word	0x00000200


	//----- nvinfo : EIATTR_CBANK_PARAM_SIZE
	.align		4
.L_159:
        /*00a0*/ 	.byte	0x03, 0x19
        /*00a2*/ 	.short	0x0030


	//----- nvinfo : EIATTR_PARAM_CBANK
	.align		4
        /*00a4*/ 	.byte	0x04, 0x0a
        /*00a6*/ 	.short	(.L_161 - .L_160)
	.align		4
.L_160:
        /*00a8*/ 	.word	index@(.nv.constant0._Z10kernel3_sqPfiiS_iS_ii)
        /*00ac*/ 	.short	0x0380
        /*00ae*/ 	.short	0x0030


	//----- nvinfo : EIATTR_SW_WAR
	.align		4
.L_161:
        /*00b0*/ 	.byte	0x04, 0x36
        /*00b2*/ 	.short	(.L_163 - .L_162)
.L_162:
        /*00b4*/ 	.word	0x00000008
.L_163:


//--------------------- .nv.info._Z10kernel2_sqPfiiiS_iS_ii --------------------------
	.section	.nv.info._Z10kernel2_sqPfiiiS_iS_ii,"",@"SHT_CUDA_INFO"
	.sectionflags	@""
	.align	4


	//----- nvinfo : EIATTR_CUDA_API_VERSION
	.align		4
        /*0000*/ 	.byte	0x04, 0x37
        /*0002*/ 	.short	(.L_165 - .L_164)
.L_164:
        /*0004*/ 	.word	0x00000082


	//----- nvinfo : EIATTR_KPARAM_INFO
	.align		4
.L_165:
        /*0008*/ 	.byte	0x04, 0x17
        /*000a*/ 	.short	(.L_167 - .L_166)
.L_166:
        /*000c*/ 	.word	0x00000000
        /*0010*/ 	.short	0x0008
        /*0012*/ 	.short	0x0034
        /*0014*/ 	.byte	0x00, 0xf0, 0x11, 0x00


	//----- nvinfo : EIATTR_KPARAM_INFO
	.align		4
.L_167:
        /*0018*/ 	.byte	0x04, 0x17
        /*001a*/ 	.short	(.L_169 - .L_168)
.L_168:
        /*001c*/ 	.word	0x00000000
        /*0020*/ 	.short	0x0007
        /*0022*/ 	.short	0x0030
        /*0024*/ 	.byte	0x00, 0xf0, 0x11, 0x00


	//----- nvinfo : EIATTR_KPARAM_INFO
	.align		4
.L_169:
        /*0028*/ 	.byte	0x04, 0x17
        /*002a*/ 	.short	(.L_171 - .L_170)
.L_170:
        /*002c*/ 	.word	0x00000000
        /*0030*/ 	.short	0x0006
        /*0032*/ 	.short	0x0028
        /*0034*/ 	.byte	0x00, 0xf5, 0x21, 0x00


	//----- nvinfo : EIATTR_KPARAM_INFO
	.align		4
.L_171:
        /*0038*/ 	.byte	0x04, 0x17
        /*003a*/ 	.short	(.L_173 - .L_172)
.L_172:
        /*003c*/ 	.word	0x00000000
        /*0040*/ 	.short	0x0005
        /*0042*/ 	.short	0x0020
        /*0044*/ 	.byte	0x00, 0xf0, 0x11, 0x00


	//----- nvinfo : EIATTR_KPARAM_INFO
	.align		4
.L_173:
        /*0048*/ 	.byte	0x04, 0x17
        /*004a*/ 	.short	(.L_175 - .L_174)
.L_174:
        /*004c*/ 	.word	0x00000000
        /*0050*/ 	.short	0x0004
        /*0052*/ 	.short	0x0018
        /*0054*/ 	.byte	0x00, 0xf5, 0x21, 0x00


	//----- nvinfo : EIATTR_KPARAM_INFO
	.align		4
.L_175:
        /*0058*/ 	.byte	0x04, 0x17
        /*005a*/ 	.short	(.L_177 - .L_176)
.L_176:
        /*005c*/ 	.word	0x00000000
        /*0060*/ 	.short	0x0003
        /*0062*/ 	.short	0x0010
        /*0064*/ 	.byte	0x00, 0xf0, 0x11, 0x00


	//----- nvinfo : EIATTR_KPARAM_INFO
	.align		4
.L_177:
        /*0068*/ 	.byte	0x04, 0x17
        /*006a*/ 	.short	(.L_179 - .L_178)
.L_178:
        /*006c*/ 	.word	0x00000000
        /*0070*/ 	.short	0x0002
        /*0072*/ 	.short	0x000c
        /*0074*/ 	.byte	0x00, 0xf0, 0x11, 0x00


	//----- nvinfo : EIATTR_KPARAM_INFO
	.align		4
.L_179:
        /*0078*/ 	.byte	0x04, 0x17
        /*007a*/ 	.short	(.L_181 - .L_180)
.L_180:
        /*007c*/ 	.word	0x00000000
        /*0080*/ 	.short	0x0001
        /*0082*/ 	.short	0x0008
        /*0084*/ 	.byte	0x00, 0xf0, 0x11, 0x00


	//----- nvinfo : EIATTR_KPARAM_INFO
	.align		4
.L_181:
        /*0088*/ 	.byte	0x04, 0x17
        /*008a*/ 	.short	(.L_183 - .L_182)
.L_182:
        /*008c*/ 	.word	0x00000000
        /*0090*/ 	.short	0x0000
        /*0092*/ 	.short	0x0000
        /*0094*/ 	.byte	0x00, 0xf5, 0x21, 0x00


	//----- nvinfo : EIATTR_SPARSE_MMA_MASK
	.align		4
.L_183:
        /*0098*/ 	.byte	0x03, 0x50
        /*009a*/ 	.short	0x0000


	//----- nvinfo : EIATTR_MAXREG_COUNT
	.align		4
        /*009c*/ 	.byte	0x03, 0x1b
        /*009e*/ 	.short	0x00ff


	//----- nvinfo : EIATTR_MERCURY_ISA_VERSION
	.align		4
        /*00a0*/ 	.byte	0x03, 0x5f
        /*00a2*/ 	.short	0x0101


	//----- nvinfo : EIATTR_VRC_CTA_INIT_COUNT
	.align		4
        /*00a4*/ 	.byte	0x02, 0x4a
	.zero		1
	.zero		1


	//----- nvinfo : EIATTR_EXIT_INSTR_OFFSETS
	.align		4
        /*00a8*/ 	.byte	0x04, 0x1c
        /*00aa*/ 	.short	(.L_185 - .L_184)


	//   ....[0]....
.L_184:
        /*00ac*/ 	.word	0x00000180


	//   ....[1]....
        /*00b0*/ 	.word	0x000002e0


	//   ....[2]....
        /*00b4*/ 	.word	0x00000410


	//----- nvinfo : EIATTR_CBANK_PARAM_SIZE
	.align		4
.L_185:
        /*00b8*/ 	.byte	0x03, 0x19
        /*00ba*/ 	.short	0x0038


	//----- nvinfo : EIATTR_PARAM_CBANK
	.align		4
        /*00bc*/ 	.byte	0x04, 0x0a
        /*00be*/ 	.short	(.L_187 - .L_186)
	.align		4
.L_186:
        /*00c0*/ 	.word	index@(.nv.constant0._Z10kernel2_sqPfiiiS_iS_ii)
        /*00c4*/ 	.short	0x0380
        /*00c6*/ 	.short	0x0038


	//----- nvinfo : EIATTR_SW_WAR
	.align		4
.L_187:
        /*00c8*/ 	.byte	0x04, 0x36
        /*00ca*/ 	.short	(.L_189 - .L_188)
.L_188:
        /*00cc*/ 	.word	0x00000008
.L_189:


//--------------------- .nv.info._Z10kernel7_sqPfiiS_iiS_S_i --------------------------
	.section	.nv.info._Z10kernel7_sqPfiiS_iiS_S_i,"",@"SHT_CUDA_INFO"
	.sectionflags	@""
	.align	4


	//----- nvinfo : EIATTR_CUDA_API_VERSION
	.align		4
        /*0000*/ 	.byte	0x04, 0x37
        /*0002*/ 	.short	(.L_191 - .L_190)
.L_190:
        /*0004*/ 	.word	0x00000082


	//----- nvinfo : EIATTR_KPARAM_INFO
	.align		4
.L_191:
        /*0008*/ 	.byte	0x04, 0x17
        /*000a*/ 	.short	(.L_193 - .L_192)
.L_192:
        /*000c*/ 	.word	0x00000000
        /*0010*/ 	.short	0x0008
        /*0012*/ 	.short	0x0030
        /*0014*/ 	.byte	0x00, 0xf0, 0x11, 0x00


	//----- nvinfo : EIATTR_KPARAM_INFO
	.align		4
.L_193:
        /*0018*/ 	.byte	0x04, 0x17
        /*001a*/ 	.short	(.L_195 - .L_194)
.L_194:
        /*001c*/ 	.word	0x00000000
        /*0020*/ 	.short	0x0007
        /*0022*/ 	.short	0x0028
        /*0024*/ 	.byte	0x00, 0xf5, 0x21, 0x00


	//----- nvinfo : EIATTR_KPARAM_INFO
	.align		4
.L_195:
        /*0028*/ 	.byte	0x04, 0x17
        /*002a*/ 	.short	(.L_197 - .L_196)
.L_196:
        /*002c*/ 	.word	0x00000000
        /*0030*/ 	.short	0x0006
        /*0032*/ 	.short	0x0020
        /*0034*/ 	.byte	0x00, 0xf5, 0x21, 0x00


	//----- nvinfo : EIATTR_KPARAM_INFO
	.align		4
.L_197:
        /*0038*/ 	.byte	0x04, 0x17
        /*003a*/ 	.short	(.L_199 - .L_198)
.L_198:
        /*003c*/ 	.word	0x00000000
        /*0040*/ 	.short	0x0005
        /*0042*/ 	.short	0x001c
        /*0044*/ 	.byte	0x00, 0xf0, 0x11, 0x00


	//----- nvinfo : EIATTR_KPARAM_INFO
	.align		4
.L_199:
        /*0048*/ 	.byte	0x04, 0x17
        /*004a*/ 	.short	(.L_201 - .L_200)
.L_200:
        /*004c*/ 	.word	0x00000000
        /*0050*/ 	.short	0x0004
        /*0052*/ 	.short	0x0018
        /*0054*/ 	.byte	0x00, 0xf0, 0x11, 0x00


	//----- nvinfo : EIATTR_KPARAM_INFO
	.align		4
.L_201:
        /*0058*/ 	.byte	0x04, 0x17
        /*005a*/ 	.short	(.L_203 - .L_202)
.L_202:
        /*005c*/ 	.word	0x00000000
        /*0060*/ 	.short	0x0003
        /*0062*/ 	.short	0x0010
        /*0064*/ 	.byte	0x00, 0xf5, 0x21, 0x00


	//----- nvinfo : EIATTR_KPARAM_INFO
	.align		4
.L_203:
        /*0068*/ 	.byte	0x04, 0x17
        /*006a*/ 	.short	(.L_205 - .L_204)
.L_204:
        /*006c*/ 	.word	0x00000000
        /*0070*/ 	.short	0x0002
        /*0072*/ 	.short	0x000c
        /*0074*/ 	.byte	0x00, 0xf0, 0x11, 0x00


	//----- nvinfo : EIATTR_KPARAM_INFO
	.align		4
.L_205:
        /*0078*/ 	.byte	0x04, 0x17
        /*007a*/ 	.short	(.L_207 - .L_206)
.L_206:
        /*007c*/ 	.word	0x00000000
        /*0080*/ 	.short	0x0001
        /*0082*/ 	.short	0x0008
        /*0084*/ 	.byte	0x00, 0xf0, 0x11, 0x00


	//----- nvinfo : EIATTR_KPARAM_INFO
	.align		4
.L_207:
        /*0088*/ 	.byte	0x04, 0x17
        /*008a*/ 	.short	(.L_209 - .L_208)
.L_208:
        /*008c*/ 	.word	0x00000000
        /*0090*/ 	.short	0x0000
        /*0092*/ 	.short	0x0000
        /*0094*/ 	.byte	0x00, 0xf5, 0x21, 0x00


	//----- nvinfo : EIATTR_SPARSE_MMA_MASK
	.align		4
.L_209:
        /*0098*/ 	.byte	0x03, 0x50
        /*009a*/ 	.short	0x0000


	//----- nvinfo : EIATTR_MAXREG_COUNT
	.align		4
        /*009c*/ 	.byte	0x03, 0x1b
        /*009e*/ 	.short	0x00ff


	//----- nvinfo : EIATTR_MERCURY_ISA_VERSION
	.align		4
        /*00a0*/ 	.byte	0x03, 0x5f
        /*00a2*/ 	.short	0x0101


	//----- nvinfo : EIATTR_VRC_CTA_INIT_COUNT
	.align		4
        /*00a4*/ 	.byte	0x02, 0x4a
	.zero		1
	.zero		1


	//----- nvinfo : EIATTR_EXIT_INSTR_OFFSETS
	.align		4
        /*00a8*/ 	.byte	0x04, 0x1c
        /*00aa*/ 	.short	(.L_211 - .L_210)


	//   ....[0]....
.L_210:
        /*00ac*/ 	.word	0x00000220


	//----- nvinfo : EIATTR_CBANK_PARAM_SIZE
	.align		4
.L_211:
        /*00b0*/ 	.byte	0x03, 0x19
        /*00b2*/ 	.short	0x0034


	//----- nvinfo : EIATTR_PARAM_CBANK
	.align		4
        /*00b4*/ 	.byte	0x04, 0x0a
        /*00b6*/ 	.short	(.L_213 - .L_212)
	.align		4
.L_212:
        /*00b8*/ 	.word	index@(.nv.constant0._Z10kernel7_sqPfiiS_iiS_S_i)
        /*00bc*/ 	.short	0x0380
        /*00be*/ 	.short	0x0034


	//----- nvinfo : EIATTR_SW_WAR
	.align		4
.L_213:
        /*00c0*/ 	.byte	0x04, 0x36
        /*00c2*/ 	.short	(.L_215 - .L_214)
.L_214:
        /*00c4*/ 	.word	0x00000008
.L_215:


//--------------------- .nv.info._Z10kernel1_sqPfiiS_iiS_S_i --------------------------
	.section	.nv.info._Z10kernel1_sqPfiiS_iiS_S_i,"",@"SHT_CUDA_INFO"
	.sectionflags	@""
	.align	4


	//----- nvinfo : EIATTR_CUDA_API_VERSION
	.align		4
        /*0000*/ 	.byte	0x04, 0x37
        /*0002*/ 	.short	(.L_217 - .L_216)
.L_216:
        /*0004*/ 	.word	0x00000082


	//----- nvinfo : EIATTR_KPARAM_INFO
	.align		4
.L_217:
        /*0008*/ 	.byte	0x04, 0x17
        /*000a*/ 	.short	(.L_219 - .L_218)
.L_218:
        /*000c*/ 	.word	0x00000000
        /*0010*/ 	.short	0x0008
        /*0012*/ 	.short	0x0030
        /*0014*/ 	.byte	0x00, 0xf0, 0x11, 0x00


	//----- nvinfo : EIATTR_KPARAM_INFO
	.align		4
.L_219:
        /*0018*/ 	.byte	0x04, 0x17
        /*001a*/ 	.short	(.L_221 - .L_220)
.L_220:
        /*001c*/ 	.word	0x00000000
        /*0020*/ 	.short	0x0007
        /*0022*/ 	.short	0x0028
        /*0024*/ 	.byte	0x00, 0xf5, 0x21, 0x00


	//----- nvinfo : EIATTR_KPARAM_INFO
	.align		4
.L_221:
        /*0028*/ 	.byte	0x04, 0x17
        /*002a*/ 	.short	(.L_223 - .L_222)
.L_222:
        /*002c*/ 	.word	0x00000000
        /*0030*/ 	.short	0x0006
        /*0032*/ 	.short	0x0020
        /*0034*/ 	.byte	0x00, 0xf5, 0x21, 0x00


	//----- nvinfo : EIATTR_KPARAM_INFO
	.align		4
.L_223:
        /*0038*/ 	.byte	0x04, 0x17
        /*003a*/ 	.short	(.L_225 - .L_224)
.L_224:
        /*003c*/ 	.word	0x00000000
        /*0040*/ 	.short	0x0005
        /*0042*/ 	.short	0x001c
        /*0044*/ 	.byte	0x00, 0xf0, 0x11, 0x00


	//----- nvinfo : EIATTR_KPARAM_INFO
	.align		4
.L_225:
        /*0048*/ 	.byte	0x04, 0x17
        /*004a*/ 	.short	(.L_227 - .L_226)
.L_226:
        /*004c*/ 	.word	0x00000000
        /*0050*/ 	.short	0x0004
        /*0052*/ 	.short	0x0018
        /*0054*/ 	.byte	0x00, 0xf0, 0x11, 0x00


	//----- nvinfo : EIATTR_KPARAM_INFO
	.align		4
.L_227:
        /*0058*/ 	.byte	0x04, 0x17
        /*005a*/ 	.short	(.L_229 - .L_228)
.L_228:
        /*005c*/ 	.word	0x00000000
        /*0060*/ 	.short	0x0003
        /*0062*/ 	.short	0x0010
        /*0064*/ 	.byte	0x00, 0xf5, 0x21, 0x00


	//----- nvinfo : EIATTR_KPARAM_INFO
	.align		4
.L_229:
        /*0068*/ 	.byte	0x04, 0x17
        /*006a*/ 	.short	(.L_231 - .L_230)
.L_230:
        /*006c*/ 	.word	0x00000000
        /*0070*/ 	.short	0x0002
        /*0072*/ 	.short	0x000c
        /*0074*/ 	.byte	0x00, 0xf0, 0x11, 0x00


	//----- nvinfo : EIATTR_KPARAM_INFO
	.align		4
.L_231:
        /*0078*/ 	.byte	0x04, 0x17
        /*007a*/ 	.short	(.L_233 - .L_232)
.L_232:
        /*007c*/ 	.word	0x00000000
        /*0080*/ 	.short	0x0001
        /*0082*/ 	.short	0x0008
        /*0084*/ 	.byte	0x00, 0xf0, 0x11, 0x00


	//----- nvinfo : EIATTR_KPARAM_INFO
	.align		4
.L_233:
        /*0088*/ 	.byte	0x04, 0x17
        /*008a*/ 	.short	(.L_235 - .L_234)
.L_234:
        /*008c*/ 	.word	0x00000000
        /*0090*/ 	.short	0x0000
        /*0092*/ 	.short	0x0000
        /*0094*/ 	.byte	0x00, 0xf5, 0x21, 0x00


	//----- nvinfo : EIATTR_SPARSE_MMA_MASK
	.align		4
.L_235:
        /*0098*/ 	.byte	0x03, 0x50
        /*009a*/ 	.short	0x0000


	//----- nvinfo : EIATTR_MAXREG_COUNT
	.align		4
        /*009c*/ 	.byte	0x03, 0x1b
        /*009e*/ 	.short	0x00ff


	//----- nvinfo : EIATTR_MERCURY_ISA_VERSION
	.align		4
        /*00a0*/ 	.byte	0x03, 0x5f
        /*00a2*/ 	.short	0x0101


	//----- nvinfo : EIATTR_VRC_CTA_INIT_COUNT
	.align		4
        /*00a4*/ 	.byte	0x02, 0x4a
	.zero		1
	.zero		1


	//----- nvinfo : EIATTR_EXIT_INSTR_OFFSETS
	.align		4
        /*00a8*/ 	.byte	0x04, 0x1c
        /*00aa*/ 	.short	(.L_237 - .L_236)


	//   ....[0]....
.L_236:
        /*00ac*/ 	.word	0x00000220


	//----- nvinfo : EIATTR_CBANK_PARAM_SIZE
	.align		4
.L_237:
        /*00b0*/ 	.byte	0x03, 0x19
        /*00b2*/ 	.short	0x0034


	//----- nvinfo : EIATTR_PARAM_CBANK
	.align		4
        /*00b4*/ 	.byte	0x04, 0x0a
        /*00b6*/ 	.short	(.L_239 - .L_238)
	.align		4
.L_238:
        /*00b8*/ 	.word	index@(.nv.constant0._Z10kernel1_sqPfiiS_iiS_S_i)
        /*00bc*/ 	.short	0x0380
        /*00be*/ 	.short	0x0034


	//----- nvinfo : EIATTR_SW_WAR
	.align		4
.L_239:
        /*00c0*/ 	.byte	0x04, 0x36
        /*00c2*/ 	.short	(.L_241 - .L_240)
.L_240:
        /*00c4*/ 	.word	0x00000008
.L_241:


//--------------------- .nv.info._Z7kernel6PfiS_iiS_iS_iiiii --------------------------
	.section	.nv.info._Z7kernel6PfiS_iiS_iS_iiiii,"",@"SHT_CUDA_INFO"
	.sectionflags	@""
	.align	4


	//----- nvinfo : EIATTR_CUDA_API_VERSION
	.align		4
        /*0000*/ 	.byte	0x04, 0x37
        /*0002*/ 	.short	(.L_243 - .L_242)
.L_242:
        /*0004*/ 	.word	0x00000082


	//----- nvinfo : EIATTR_KPARAM_INFO
	.align		4
.L_243:
        /*0008*/ 	.byte	0x04, 0x17
        /*000a*/ 	.short	(.L_245 - .L_244)
.L_244:
        /*000c*/ 	.word	0x00000000
        /*0010*/ 	.short	0x000c
        /*0012*/ 	.short	0x0048
        /*0014*/ 	.byte	0x00, 0xf0, 0x11, 0x00


	//----- nvinfo : EIATTR_KPARAM_INFO
	.align		4
.L_245:
        /*0018*/ 	.byte	0x04, 0x17
        /*001a*/ 	.short	(.L_247 - .L_246)
.L_246:
        /*001c*/ 	.word	0x00000000
        /*0020*/ 	.short	0x000b
        /*0022*/ 	.short	0x0044
        /*0024*/ 	.byte	0x00, 0xf0, 0x11, 0x00


	//----- nvinfo : EIATTR_KPARAM_INFO
	.align		4
.L_247:
        /*0028*/ 	.byte	0x04, 0x17
        /*002a*/ 	.short	(.L_249 - .L_248)
.L_248:
        /*002c*/ 	.word	0x00000000
        /*0030*/ 	.short	0x000a
        /*0032*/ 	.short	0x0040
        /*0034*/ 	.byte	0x00, 0xf0, 0x11, 0x00


	//----- nvinfo : EIATTR_KPARAM_INFO
	.align		4
.L_249:
        /*0038*/ 	.byte	0x04, 0x17
        /*003a*/ 	.short	(.L_251 - .L_250)
.L_250:
        /*003c*/ 	.word	0x00000000
        /*0040*/ 	.short	0x0009
        /*0042*/ 	.short	0x003c
        /*0044*/ 	.byte	0x00, 0xf0, 0x11, 0x00


	//----- nvinfo : EIATTR_KPARAM_INFO
	.align		4
.L_251:
        /*0048*/ 	.byte	0x04, 0x17
        /*004a*/ 	.short	(.L_253 - .L_252)
.L_252:
        /*004c*/ 	.word	0x00000000
        /*0050*/ 	.short	0x0008
        /*0052*/ 	.short	0x0038
        /*0054*/ 	.byte	0x00, 0xf0, 0x11, 0x00


	//----- nvinfo : EIATTR_KPARAM_INFO
	.align		4
.L_253:
        /*0058*/ 	.byte	0x04, 0x17
        /*005a*/ 	.short	(.L_255 - .L_254)
.L_254:
        /*005c*/ 	.word	0x00000000
        /*0060*/ 	.short	0x0007
        /*0062*/ 	.short	0x0030
        /*0064*/ 	.byte	0x00, 0xf5, 0x21, 0x00


	//----- nvinfo : EIATTR_KPARAM_INFO
	.align		4
.L_255:
        /*0068*/ 	.byte	0x04, 0x17
        /*006a*/ 	.short	(.L_257 - .L_256)
.L_256:
        /*006c*/ 	.word	0x00000000
        /*0070*/ 	.short	0x0006
        /*0072*/ 	.short	0x0028
        /*0074*/ 	.byte	0x00, 0xf0, 0x11, 0x00


	//----- nvinfo : EIATTR_KPARAM_INFO
	.align		4
.L_257:
        /*0078*/ 	.byte	0x04, 0x17
        /*007a*/ 	.short	(.L_259 - .L_258)
.L_258:
        /*007c*/ 	.word	0x00000000
        /*0080*/ 	.short	0x0005
        /*0082*/ 	.short	0x0020
        /*0084*/ 	.byte	0x00, 0xf5, 0x21, 0x00


	//----- nvinfo : EIATTR_KPARAM_INFO
	.align		4
.L_259:
        /*0088*/ 	.byte	0x04, 0x17
        /*008a*/ 	.short	(.L_261 - .L_260)
.L_260:
        /*008c*/ 	.word	0x00000000
        /*0090*/ 	.short	0x0004
        /*0092*/ 	.short	0x001c
        /*0094*/ 	.byte	0x00, 0xf0, 0x11, 0x00


	//----- nvinfo : EIATTR_KPARAM_INFO
	.align		4
.L_261:
        /*0098*/ 	.byte	0x04, 0x17
        /*009a*/ 	.short	(.L_263 - .L_262)
.L_262:
        /*009c*/ 	.word	0x00000000
        /*00a0*/ 	.short	0x0003
        /*00a2*/ 	.short	0x0018
        /*00a4*/ 	.byte	0x00, 0xf0, 0x11, 0x00


	//----- nvinfo : EIATTR_KPARAM_INFO
	.align		4
.L_263:
        /*00a8*/ 	.byte	0x04, 0x17
        /*00aa*/ 	.short	(.L_265 - .L_264)
.L_264:
        /*00ac*/ 	.word	0x00000000
        /*00b0*/ 	.short	0x0002
        /*00b2*/ 	.short	0x0010
        /*00b4*/ 	.byte	0x00, 0xf5, 0x21, 0x00


	//----- nvinfo : EIATTR_KPARAM_INFO
	.align		4
.L_265:
        /*00b8*/ 	.byte	0x04, 0x17
        /*00ba*/ 	.short	(.L_267 - .L_266)
.L_266:
        /*00bc*/ 	.word	0x00000000
        /*00c0*/ 	.short	0x0001
        /*00c2*/ 	.short	0x0008
        /*00c4*/ 	.byte	0x00, 0xf0, 0x11, 0x00


	//----- nvinfo : EIATTR_KPARAM_INFO
	.align		4
.L_267:
        /*00c8*/ 	.byte	0x04, 0x17
        /*00ca*/ 	.short	(.L_269 - .L_268)
.L_268:
        /*00cc*/ 	.word	0x00000000
        /*00d0*/ 	.short	0x0000
        /*00d2*/ 	.short	0x0000
        /*00d4*/ 	.byte	0x00, 0xf5, 0x21, 0x00


	//----- nvinfo : EIATTR_SPARSE_MMA_MASK
	.align		4
.L_269:
        /*00d8*/ 	.byte	0x03, 0x50
        /*00da*/ 	.short	0x0000


	//----- nvinfo : EIATTR_MAXREG_COUNT
	.align		4
        /*00dc*/ 	.byte	0x03, 0x1b
        /*00de*/ 	.short	0x00ff


	//----- nvinfo : EIATTR_MERCURY_ISA_VERSION
	.align		4
        /*00e0*/ 	.byte	0x03, 0x5f
        /*00e2*/ 	.short	0x0101


	//----- nvinfo : EIATTR_VRC_CTA_INIT_COUNT
	.align		4
        /*00e4*/ 	.byte	0x02, 0x4a
	.zero		1
	.zero		1


	//----- nvinfo : EIATTR_EXIT_INSTR_OFFSETS
	.align		4
        /*00e8*/ 	.byte	0x04, 0x1c
        /*00ea*/ 	.short	(.L_271 - .L_270)


	//   ....[0]....
.L_270:
        /*00ec*/ 	.word	0x00000370


	//   ....[1]....
        /*00f0*/ 	.word	0x000003f0


	//   ....[2]....
        /*00f4*/ 	.word	0x000004d0


	//----- nvinfo : EIATTR_CRS_STACK_SIZE
	.align		4
.L_271:
        /*00f8*/ 	.byte	0x04, 0x1e
        /*00fa*/ 	.short	(.L_273 - .L_272)
.L_272:
        /*00fc*/ 	.word	0x00000000


	//----- nvinfo : EIATTR_CBANK_PARAM_SIZE
	.align		4
.L_273:
        /*0100*/ 	.byte	0x03, 0x19
        /*0102*/ 	.short	0x004c


	//----- nvinfo : EIATTR_PARAM_CBANK
	.align		4
        /*0104*/ 	.byte	0x04, 0x0a
        /*0106*/ 	.short	(.L_275 - .L_274)
	.align		4
.L_274:
        /*0108*/ 	.word	index@(.nv.constant0._Z7kernel6PfiS_iiS_iS_iiiii)
        /*010c*/ 	.short	0x0380
        /*010e*/ 	.short	0x004c


	//----- nvinfo : EIATTR_SW_WAR
	.align		4
.L_275:
        /*0110*/ 	.byte	0x04, 0x36
        /*0112*/ 	.short	(.L_277 - .L_276)
.L_276:
        /*0114*/ 	.word	0x00000008
.L_277:


//--------------------- .nv.info._Z7kernel5PfiiS_i --------------------------
	.section	.nv.info._Z7kernel5PfiiS_i,"",@"SHT_CUDA_INFO"
	.sectionflags	@""
	.align	4


	//----- nvinfo : EIATTR_CUDA_API_VERSION
	.align		4
        /*0000*/ 	.byte	0x04, 0x37
        /*0002*/ 	.short	(.L_279 - .L_278)
.L_278:
        /*0004*/ 	.word	0x00000082


	//----- nvinfo : EIATTR_KPARAM_INFO
	.align		4
.L_279:
        /*0008*/ 	.byte	0x04, 0x17
        /*000a*/ 	.short	(.L_281 - .L_280)
.L_280:
        /*000c*/ 	.word	0x00000000
        /*0010*/ 	.short	0x0004
        /*0012*/ 	.short	0x0018
        /*0014*/ 	.byte	0x00, 0xf0, 0x11, 0x00


	//----- nvinfo : EIATTR_KPARAM_INFO
	.align		4
.L_281:
        /*0018*/ 	.byte	0x04, 0x17
        /*001a*/ 	.short	(.L_283 - .L_282)
.L_282:
        /*001c*/ 	.word	0x00000000
        /*0020*/ 	.short	0x0003
        /*0022*/ 	.short	0x0010
        /*0024*/ 	.byte	0x00, 0xf5, 0x21, 0x00


	//----- nvinfo : EIATTR_KPARAM_INFO
	.align		4
.L_283:
        /*0028*/ 	.byte	0x04, 0x17
        /*002a*/ 	.short	(.L_285 - .L_284)
.L_284:
        /*002c*/ 	.word	0x00000000
        /*0030*/ 	.short	0x0002
        /*0032*/ 	.short	0x000c
        /*0034*/ 	.byte	0x00, 0xf0, 0x11, 0x00


	//----- nvinfo : EIATTR_KPARAM_INFO
	.align		4
.L_285:
        /*0038*/ 	.byte	0x04, 0x17
        /*003a*/ 	.short	(.L_287 - .L_286)
.L_286:
        /*003c*/ 	.word	0x00000000
        /*0040*/ 	.short	0x0001
        /*0042*/ 	.short	0x0008
        /*0044*/ 	.byte	0x00, 0xf0, 0x11, 0x00


	//----- nvinfo : EIATTR_KPARAM_INFO
	.align		4
.L_287:
        /*0048*/ 	.byte	0x04, 0x17
        /*004a*/ 	.short	(.L_289 - .L_288)
.L_288:
        /*004c*/ 	.word	0x00000000
        /*0050*/ 	.short	0x0000
        /*0052*/ 	.short	0x0000
        /*0054*/ 	.byte	0x00, 0xf5, 0x21, 0x00


	//----- nvinfo : EIATTR_SPARSE_MMA_MASK
	.align		4
.L_289:
        /*0058*/ 	.byte	0x03, 0x50
        /*005a*/ 	.short	0x0000


	//----- nvinfo : EIATTR_MAXREG_COUNT
	.align		4
        /*005c*/ 	.byte	0x03, 0x1b
        /*005e*/ 	.short	0x00ff


	//----- nvinfo : EIATTR_MERCURY_ISA_VERSION
	.align		4
        /*0060*/ 	.byte	0x03, 0x5f
        /*0062*/ 	.short	0x0101


	//----- nvinfo : EIATTR_VRC_CTA_INIT_COUNT
	.align		4
        /*0064*/ 	.byte	0x02, 0x4a
	.zero		1
	.zero		1


	//----- nvinfo : EIATTR_EXIT_INSTR_OFFSETS
	.align		4
        /*0068*/ 	.byte	0x04, 0x1c
        /*006a*/ 	.short	(.L_291 - .L_290)


	//   ....[0]....
.L_290:
        /*006c*/ 	.word	0x000001b0


	//----- nvinfo : EIATTR_CBANK_PARAM_SIZE
	.align		4
.L_291:
        /*0070*/ 	.byte	0x03, 0x19
        /*0072*/ 	.short	0x001c


	//----- nvinfo : EIATTR_PARAM_CBANK
	.align		4
        /*0074*/ 	.byte	0x04, 0x0a
        /*0076*/ 	.short	(.L_293 - .L_292)
	.align		4
.L_292:
        /*0078*/ 	.word	index@(.nv.constant0._Z7kernel5PfiiS_i)
        /*007c*/ 	.short	0x0380
        /*007e*/ 	.short	0x001c


	//----- nvinfo : EIATTR_SW_WAR
	.align		4
.L_293:
        /*0080*/ 	.byte	0x04, 0x36
        /*0082*/ 	.short	(.L_295 - .L_294)
.L_294:
        /*0084*/ 	.word	0x00000008
.L_295:


//--------------------- .nv.info._Z7kernel4PfiiS_iS_iS_iiii --------------------------
	.section	.nv.info._Z7kernel4PfiiS_iS_iS_iiii,"",@"SHT_CUDA_INFO"
	.sectionflags	@""
	.align	4


	//----- nvinfo : EIATTR_CUDA_API_VERSION
	.align		4
        /*0000*/ 	.byte	0x04, 0x37
        /*0002*/ 	.short	(.L_297 - .L_296)
.L_296:
        /*0004*/ 	.word	0x00000082


	//----- nvinfo : EIATTR_KPARAM_INFO
	.align		4
.L_297:
        /*0008*/ 	.byte	0x04, 0x17
        /*000a*/ 	.short	(.L_299 - .L_298)
.L_298:
        /*000c*/ 	.word	0x00000000
        /*0010*/ 	.short	0x000b
        /*0012*/ 	.short	0x0044
        /*0014*/ 	.byte	0x00, 0xf0, 0x11, 0x00


	//----- nvinfo : EIATTR_KPARAM_INFO
	.align		4
.L_299:
        /*0018*/ 	.byte	0x04, 0x17
        /*001a*/ 	.short	(.L_301 - .L_300)
.L_300:
        /*001c*/ 	.word	0x00000000
        /*0020*/ 	.short	0x000a
        /*0022*/ 	.short	0x0040
        /*0024*/ 	.byte	0x00, 0xf0, 0x11, 0x00


	//----- nvinfo : EIATTR_KPARAM_INFO
	.align		4
.L_301:
        /*0028*/ 	.byte	0x04, 0x17
        /*002a*/ 	.short	(.L_303 - .L_302)
.L_302:
        /*002c*/ 	.word	0x00000000
        /*0030*/ 	.short	0x0009
        /*0032*/ 	.short	0x003c
        /*0034*/ 	.byte	0x00, 0xf0, 0x11, 0x00


	//----- nvinfo : EIATTR_KPARAM_INFO
	.align		4
.L_303:
        /*0038*/ 	.byte	0x04, 0x17
        /*003a*/ 	.short	(.L_305 - .L_304)
.L_304:
        /*003c*/ 	.word	0x00000000
        /*0040*/ 	.short	0x0008
        /*0042*/ 	.short	0x0038
        /*0044*/ 	.byte	0x00, 0xf0, 0x11, 0x00


	//----- nvinfo : EIATTR_KPARAM_INFO
	.align		4
.L_305:
        /*0048*/ 	.byte	0x04, 0x17
        /*004a*/ 	.short	(.L_307 - .L_306)
.L_306:
        /*004c*/ 	.word	0x00000000
        /*0050*/ 	.short	0x0007
        /*0052*/ 	.short	0x0030
        /*0054*/ 	.byte	0x00, 0xf5, 0x21, 0x00


	//----- nvinfo : EIATTR_KPARAM_INFO
	.align		4
.L_307:
        /*0058*/ 	.byte	0x04, 0x17
        /*005a*/ 	.short	(.L_309 - .L_308)
.L_308:
        /*005c*/ 	.word	0x00000000
        /*0060*/ 	.short	0x0006
        /*0062*/ 	.short	0x0028
        /*0064*/ 	.byte	0x00, 0xf0, 0x11, 0x00


	//----- nvinfo : EIATTR_KPARAM_INFO
	.align		4
.L_309:
        /*0068*/ 	.byte	0x04, 0x17
        /*006a*/ 	.short	(.L_311 - .L_310)
.L_310:
        /*006c*/ 	.word	0x00000000
        /*0070*/ 	.short	0x0005
        /*0072*/ 	.short	0x0020
        /*0074*/ 	.byte	0x00, 0xf5, 0x21, 0x00


	//----- nvinfo : EIATTR_KPARAM_INFO
	.align		4
.L_311:
        /*0078*/ 	.byte	0x04, 0x17
        /*007a*/ 	.short	(.L_313 - .L_312)
.L_312:
        /*007c*/ 	.word	0x00000000
        /*0080*/ 	.short	0x0004
        /*0082*/ 	.short	0x0018
        /*0084*/ 	.byte	0x00, 0xf0, 0x11, 0x00


	//----- nvinfo : EIATTR_KPARAM_INFO
	.align		4
.L_313:
        /*0088*/ 	.byte	0x04, 0x17
        /*008a*/ 	.short	(.L_315 - .L_314)
.L_314:
        /*008c*/ 	.word	0x00000000
        /*0090*/ 	.short	0x0003
        /*0092*/ 	.short	0x0010
        /*0094*/ 	.byte	0x00, 0xf5, 0x21, 0x00


	//----- nvinfo : EIATTR_KPARAM_INFO
	.align		4
.L_315:
        /*0098*/ 	.byte	0x04, 0x17
        /*009a*/ 	.short	(.L_317 - .L_316)
.L_316:
        /*009c*/ 	.word	0x00000000
        /*00a0*/ 	.short	0x0002
        /*00a2*/ 	.short	0x000c
        /*00a4*/ 	.byte	0x00, 0xf0, 0x11, 0x00


	//----- nvinfo : EIATTR_KPARAM_INFO
	.align		4
.L_317:
        /*00a8*/ 	.byte	0x04, 0x17
        /*00aa*/ 	.short	(.L_319 - .L_318)
.L_318:
        /*00ac*/ 	.word	0x00000000
        /*00b0*/ 	.short	0x0001
        /*00b2*/ 	.short	0x0008
        /*00b4*/ 	.byte	0x00, 0xf0, 0x11, 0x00


	//----- nvinfo : EIATTR_KPARAM_INFO
	.align		4
.L_319:
        /*00b8*/ 	.byte	0x04, 0x17
        /*00ba*/ 	.short	(.L_321 - .L_320)
.L_320:
        /*00bc*/ 	.word	0x00000000
        /*00c0*/ 	.short	0x0000
        /*00c2*/ 	.short	0x0000
        /*00c4*/ 	.byte	0x00, 0xf5, 0x21, 0x00


	//----- nvinfo : EIATTR_SPARSE_MMA_MASK
	.align		4
.L_321:
        /*00c8*/ 	.byte	0x03, 0x50
        /*00ca*/ 	.short	0x0000


	//----- nvinfo : EIATTR_MAXREG_COUNT
	.align		4
        /*00cc*/ 	.byte	0x03, 0x1b
        /*00ce*/ 	.short	0x00ff


	//----- nvinfo : EIATTR_MERCURY_ISA_VERSION
	.align		4
        /*00d0*/ 	.byte	0x03, 0x5f
        /*00d2*/ 	.short	0x0101


	//----- nvinfo : EIATTR_VRC_CTA_INIT_COUNT
	.align		4
        /*00d4*/ 	.byte	0x02, 0x4a
	.zero		1
	.zero		1


	//----- nvinfo : EIATTR_EXIT_INSTR_OFFSETS
	.align		4
        /*00d8*/ 	.byte	0x04, 0x1c
        /*00da*/ 	.short	(.L_323 - .L_322)


	//   ....[0]....
.L_322:
        /*00dc*/ 	.word	0x00000100


	//   ....[1]....
        /*00e0*/ 	.word	0x00000230


	//   ....[2]....
        /*00e4*/ 	.word	0x000002b0


	//   ....[3]....
        /*00e8*/ 	.word	0x000003a0


	//----- nvinfo : EIATTR_CBANK_PARAM_SIZE
	.align		4
.L_323:
        /*00ec*/ 	.byte	0x03, 0x19
        /*00ee*/ 	.short	0x0048


	//----- nvinfo : EIATTR_PARAM_CBANK
	.align		4
        /*00f0*/ 	.byte	0x04, 0x0a
        /*00f2*/ 	.short	(.L_325 - .L_324)
	.align		4
.L_324:
        /*00f4*/ 	.word	index@(.nv.constant0._Z7kernel4PfiiS_iS_iS_iiii)
        /*00f8*/ 	.short	0x0380
        /*00fa*/ 	.short	0x0048


	//----- nvinfo : EIATTR_SW_WAR
	.align		4
.L_325:
        /*00fc*/ 	.byte	0x04, 0x36
        /*00fe*/ 	.short	(.L_327 - .L_326)
.L_326:
        /*0100*/ 	.word	0x00000008
.L_327:


//--------------------- .nv.info._Z7kernel3PfiiS_iS_iiii --------------------------
	.section	.nv.info._Z7kernel3PfiiS_iS_iiii,"",@"SHT_CUDA_INFO"
	.sectionflags	@""
	.align	4


	//----- nvinfo : EIATTR_CUDA_API_VERSION
	.align		4
        /*0000*/ 	.byte	0x04, 0x37
        /*0002*/ 	.short	(.L_329 - .L_328)
.L_328:
        /*0004*/ 	.word	0x00000082


	//----- nvinfo : EIATTR_KPARAM_INFO
	.align		4
.L_329:
        /*0008*/ 	.byte	0x04, 0x17
        /*000a*/ 	.short	(.L_331 - .L_330)
.L_330:
        /*000c*/ 	.word	0x00000000
        /*0010*/ 	.short	0x0009
        /*0012*/ 	.short	0x0034
        /*0014*/ 	.byte	0x00, 0xf0, 0x11, 0x00


	//----- nvinfo : EIATTR_KPARAM_INFO
	.align		4
.L_331:
        /*0018*/ 	.byte	0x04, 0x17
        /*001a*/ 	.short	(.L_333 - .L_332)
.L_332:
        /*001c*/ 	.word	0x00000000
        /*0020*/ 	.short	0x0008
        /*0022*/ 	.short	0x0030
        /*0024*/ 	.byte	0x00, 0xf0, 0x11, 0x00


	//----- nvinfo : EIATTR_KPARAM_INFO
	.align		4
.L_333:
        /*0028*/ 	.byte	0x04, 0x17
        /*002a*/ 	.short	(.L_335 - .L_334)
.L_334:
        /*002c*/ 	.word	0x00000000
        /*0030*/ 	.short	0x0007
        /*0032*/ 	.short	0x002c
        /*0034*/ 	.byte	0x00, 0xf0, 0x11, 0x00


	//----- nvinfo : EIATTR_KPARAM_INFO
	.align		4
.L_335:
        /*0038*/ 	.byte	0x04, 0x17
        /*003a*/ 	.short	(.L_337 - .L_336)
.L_336:
        /*003c*/ 	.word	0x00000000
        /*0040*/ 	.short	0x0006
        /*0042*/ 	.short	0x0028
        /*0044*/ 	.byte	0x00, 0xf0, 0x11, 0x00


	//----- nvinfo : EIATTR_KPARAM_INFO
	.align		4
.L_337:
        /*0048*/ 	.byte	0x04, 0x17
        /*004a*/ 	.short	(.L_339 - .L_338)
.L_338:
        /*004c*/ 	.word	0x00000000
        /*0050*/ 	.short	0x0005
        /*0052*/ 	.short	0x0020
        /*0054*/ 	.byte	0x00, 0xf5, 0x21, 0x00


	//----- nvinfo : EIATTR_KPARAM_INFO
	.align		4
.L_339:
        /*0058*/ 	.byte	0x04, 0x17
        /*005a*/ 	.short	(.L_341 - .L_340)
.L_340:
        /*005c*/ 	.word	0x00000000
        /*0060*/ 	.short	0x0004
        /*0062*/ 	.short	0x0018
        /*0064*/ 	.byte	0x00, 0xf0, 0x11, 0x00


	//----- nvinfo : EIATTR_KPARAM_INFO
	.align		4
.L_341:
        /*0068*/ 	.byte	0x04, 0x17
        /*006a*/ 	.short	(.L_343 - .L_342)
.L_342:
        /*006c*/ 	.word	0x00000000
        /*0070*/ 	.short	0x0003
        /*0072*/ 	.short	0x0010
        /*0074*/ 	.byte	0x00, 0xf5, 0x21, 0x00


	//----- nvinfo : EIATTR_KPARAM_INFO
	.align		4
.L_343:
        /*0078*/ 	.byte	0x04, 0x17
        /*007a*/ 	.short	(.L_345 - .L_344)
.L_344:
        /*007c*/ 	.word	0x00000000
        /*0080*/ 	.short	0x0002
        /*0082*/ 	.short	0x000c
        /*0084*/ 	.byte	0x00, 0xf0, 0x11, 0x00


	//----- nvinfo : EIATTR_KPARAM_INFO
	.align		4
.L_345:
        /*0088*/ 	.byte	0x04, 0x17
        /*008a*/ 	.short	(.L_347 - .L_346)
.L_346:
        /*008c*/ 	.word	0x00000000
        /*0090*/ 	.short	0x0001
        /*0092*/ 	.short	0x0008
        /*0094*/ 	.byte	0x00, 0xf0, 0x11, 0x00


	//----- nvinfo : EIATTR_KPARAM_INFO
	.align		4
.L_347:
        /*0098*/ 	.byte	0x04, 0x17
        /*009a*/ 	.short	(.L_349 - .L_348)
.L_348:
        /*009c*/ 	.word	0x00000000
        /*00a0*/ 	.short	0x0000
        /*00a2*/ 	.short	0x0000
        /*00a4*/ 	.byte	0x00, 0xf5, 0x21, 0x00


	//----- nvinfo : EIATTR_SPARSE_MMA_MASK
	.align		4
.L_349:
        /*00a8*/ 	.byte	0x03, 0x50
        /*00aa*/ 	.short	0x0000


	//----- nvinfo : EIATTR_MAXREG_COUNT
	.align		4
        /*00ac*/ 	.byte	0x03, 0x1b
        /*00ae*/ 	.short	0x00ff


	//----- nvinfo : EIATTR_MERCURY_ISA_VERSION
	.align		4
        /*00b0*/ 	.byte	0x03, 0x5f
        /*00b2*/ 	.short	0x0101


	//----- nvinfo : EIATTR_VRC_CTA_INIT_COUNT
	.align		4
        /*00b4*/ 	.byte	0x02, 0x4a
	.zero		1
	.zero		1


	//----- nvinfo : EIATTR_EXIT_INSTR_OFFSETS
	.align		4
        /*00b8*/ 	.byte	0x04, 0x1c
        /*00ba*/ 	.short	(.L_351 - .L_350)


	//   ....[0]....
.L_350:
        /*00bc*/ 	.word	0x000001a0


	//   ....[1]....
        /*00c0*/ 	.word	0x00000280


	//----- nvinfo : EIATTR_CRS_STACK_SIZE
	.align		4
.L_351:
        /*00c4*/ 	.byte	0x04, 0x1e
        /*00c6*/ 	.short	(.L_353 - .L_352)
.L_352:
        /*00c8*/ 	.word	0x00000000


	//----- nvinfo : EIATTR_CBANK_PARAM_SIZE
	.align		4
.L_353:
        /*00cc*/ 	.byte	0x03, 0x19
        /*00ce*/ 	.short	0x0038


	//----- nvinfo : EIATTR_PARAM_CBANK
	.align		4
        /*00d0*/ 	.byte	0x04, 0x0a
        /*00d2*/ 	.short	(.L_355 - .L_354)
	.align		4
.L_354:
        /*00d4*/ 	.word	index@(.nv.constant0._Z7kernel3PfiiS_iS_iiii)
        /*00d8*/ 	.short	0x0380
        /*00da*/ 	.short	0x0038


	//----- nvinfo : EIATTR_SW_WAR
	.align		4
.L_355:
        /*00dc*/ 	.byte	0x04, 0x36
        /*00de*/ 	.short	(.L_357 - .L_356)
.L_356:
        /*00e0*/ 	.word	0x00000008
.L_357:


//--------------------- .nv.info._Z7kernel2PfiiiS_iS_iiii --------------------------
	.section	.nv.info._Z7kernel2PfiiiS_iS_iiii,"",@"SHT_CUDA_INFO"
	.sectionflags	@""
	.align	4


	//----- nvinfo : EIATTR_CUDA_API_VERSION
	.align		4
        /*0000*/ 	.byte	0x04, 0x37
        /*0002*/ 	.short	(.L_359 - .L_358)
.L_358:
        /*0004*/ 	.word	0x00000082


	//----- nvinfo : EIATTR_KPARAM_INFO
	.align		4
.L_359:
        /*0008*/ 	.byte	0x04, 0x17
        /*000a*/ 	.short	(.L_361 - .L_360)
.L_360:
        /*000c*/ 	.word	0x00000000
        /*0010*/ 	.short	0x000a
        /*0012*/ 	.short	0x003c
        /*0014*/ 	.byte	0x00, 0xf0, 0x11, 0x00


	//----- nvinfo : EIATTR_KPARAM_INFO
	.align		4
.L_361:
        /*0018*/ 	.byte	0x04, 0x17
        /*001a*/ 	.short	(.L_363 - .L_362)
.L_362:
        /*001c*/ 	.word	0x00000000
        /*0020*/ 	.short	0x0009
        /*0022*/ 	.short	0x0038
        /*0024*/ 	.byte	0x00, 0xf0, 0x11, 0x00


	//----- nvinfo : EIATTR_KPARAM_INFO
	.align		4
.L_363:
        /*0028*/ 	.byte	0x04, 0x17
        /*002a*/ 	.short	(.L_365 - .L_364)
.L_364:
        /*002c*/ 	.word	0x00000000
        /*0030*/ 	.short	0x0008
        /*0032*/ 	.short	0x0034
        /*0034*/ 	.byte	0x00, 0xf0, 0x11, 0x00


	//----- nvinfo : EIATTR_KPARAM_INFO
	.align		4
.L_365:
        /*0038*/ 	.byte	0x04, 0x17
        /*003a*/ 	.short	(.L_367 - .L_366)
.L_366:
        /*003c*/ 	.word	0x00000000
        /*0040*/ 	.short	0x0007
        /*0042*/ 	.short	0x0030
        /*0044*/ 	.byte	0x00, 0xf0, 0x11, 0x00


	//----- nvinfo : EIATTR_KPARAM_INFO
	.align		4
.L_367:
        /*0048*/ 	.byte	0x04, 0x17
        /*004a*/ 	.short	(.L_369 - .L_368)
.L_368:
        /*004c*/ 	.word	0x00000000
        /*0050*/ 	.short	0x0006
        /*0052*/ 	.short	0x0028
        /*0054*/ 	.byte	0x00, 0xf5, 0x21, 0x00


	//----- nvinfo : EIATTR_KPARAM_INFO
	.align		4
.L_369:
        /*0058*/ 	.byte	0x04, 0x17
        /*005a*/ 	.short	(.L_371 - .L_370)
.L_370:
        /*005c*/ 	.word	0x00000000
        /*0060*/ 	.short	0x0005
        /*0062*/ 	.short	0x0020
        /*0064*/ 	.byte	0x00, 0xf0, 0x11, 0x00


	//----- nvinfo : EIATTR_KPARAM_INFO
	.align		4
.L_371:
        /*0068*/ 	.byte	0x04, 0x17
        /*006a*/ 	.short	(.L_373 - .L_372)
.L_372:
        /*006c*/ 	.word	0x00000000
        /*0070*/ 	.short	0x0004
        /*0072*/ 	.short	0x0018
        /*0074*/ 	.byte	0x00, 0xf5, 0x21, 0x00


	//----- nvinfo : EIATTR_KPARAM_INFO
	.align		4
.L_373:
        /*0078*/ 	.byte	0x04, 0x17
        /*007a*/ 	.short	(.L_375 - .L_374)
.L_374:
        /*007c*/ 	.word	0x00000000
        /*0080*/ 	.short	0x0003
        /*0082*/ 	.short	0x0010
        /*0084*/ 	.byte	0x00, 0xf0, 0x11, 0x00


	//----- nvinfo : EIATTR_KPARAM_INFO
	.align		4
.L_375:
        /*0088*/ 	.byte	0x04, 0x17
        /*008a*/ 	.short	(.L_377 - .L_376)
.L_376:
        /*008c*/ 	.word	0x00000000
        /*0090*/ 	.short	0x0002
        /*0092*/ 	.short	0x000c
        /*0094*/ 	.byte	0x00, 0xf0, 0x11, 0x00


	//----- nvinfo : EIATTR_KPARAM_INFO
	.align		4
.L_377:
        /*0098*/ 	.byte	0x04, 0x17
        /*009a*/ 	.short	(.L_379 - .L_378)
.L_378:
        /*009c*/ 	.word	0x00000000
        /*00a0*/ 	.short	0x0001
        /*00a2*/ 	.short	0x0008
        /*00a4*/ 	.byte	0x00, 0xf0, 0x11, 0x00


	//----- nvinfo : EIATTR_KPARAM_INFO
	.align		4
.L_379:
        /*00a8*/ 	.byte	0x04, 0x17
        /*00aa*/ 	.short	(.L_381 - .L_380)
.L_380:
        /*00ac*/ 	.word	0x00000000
        /*00b0*/ 	.short	0x0000
        /*00b2*/ 	.short	0x0000
        /*00b4*/ 	.byte	0x00, 0xf5, 0x21, 0x00


	//----- nvinfo : EIATTR_SPARSE_MMA_MASK
	.align		4
.L_381:
        /*00b8*/ 	.byte	0x03, 0x50
        /*00ba*/ 	.short	0x0000


	//----- nvinfo : EIATTR_MAXREG_COUNT
	.align		4
        /*00bc*/ 	.byte	0x03, 0x1b
        /*00be*/ 	.short	0x00ff


	//----- nvinfo : EIATTR_MERCURY_ISA_VERSION
	.align		4
        /*00c0*/ 	.byte	0x03, 0x5f
        /*00c2*/ 	.short	0x0101


	//----- nvinfo : EIATTR_VRC_CTA_INIT_COUNT
	.align		4
        /*00c4*/ 	.byte	0x02, 0x4a
	.zero		1
	.zero		1


	//----- nvinfo : EIATTR_EXIT_INSTR_OFFSETS
	.align		4
        /*00c8*/ 	.byte	0x04, 0x1c
        /*00ca*/ 	.short	(.L_383 - .L_382)


	//   ....[0]....
.L_382:
        /*00cc*/ 	.word	0x00000350


	//   ....[1]....
        /*00d0*/ 	.word	0x000003b0


	//   ....[2]....
        /*00d4*/ 	.word	0x000004e0


	//----- nvinfo : EIATTR_CRS_STACK_SIZE
	.align		4
.L_383:
        /*00d8*/ 	.byte	0x04, 0x1e
        /*00da*/ 	.short	(.L_385 - .L_384)
.L_384:
        /*00dc*/ 	.word	0x00000000


	//----- nvinfo : EIATTR_CBANK_PARAM_SIZE
	.align		4
.L_385:
        /*00e0*/ 	.byte	0x03, 0x19
        /*00e2*/ 	.short	0x0040


	//----- nvinfo : EIATTR_PARAM_CBANK
	.align		4
        /*00e4*/ 	.byte	0x04, 0x0a
        /*00e6*/ 	.short	(.L_387 - .L_386)
	.align		4
.L_386:
        /*00e8*/ 	.word	index@(.nv.constant0._Z7kernel2PfiiiS_iS_iiii)
        /*00ec*/ 	.short	0x0380
        /*00ee*/ 	.short	0x0040


	//----- nvinfo : EIATTR_SW_WAR
	.align		4
.L_387:
        /*00f0*/ 	.byte	0x04, 0x36
        /*00f2*/ 	.short	(.L_389 - .L_388)
.L_388:
        /*00f4*/ 	.word	0x00000008
.L_389:


//--------------------- .nv.info._Z7kernel7PfiiS_iiS_iS_iiii --------------------------
	.section	.nv.info._Z7kernel7PfiiS_iiS_iS_iiii,"",@"SHT_CUDA_INFO"
	.sectionflags	@""
	.align	4


	//----- nvinfo : EIATTR_CUDA_API_VERSION
	.align		4
        /*0000*/ 	.byte	0x04, 0x37
        /*0002*/ 	.short	(.L_391 - .L_390)
.L_390:
        /*0004*/ 	.word	0x00000082


	//----- nvinfo : EIATTR_KPARAM_INFO
	.align		4
.L_391:
        /*0008*/ 	.byte	0x04, 0x17
        /*000a*/ 	.short	(.L_393 - .L_392)
.L_392:
        /*000c*/ 	.word	0x00000000
        /*0010*/ 	.short	0x000c
        /*0012*/ 	.short	0x0044
        /*0014*/ 	.byte	0x00, 0xf0, 0x11, 0x00


	//----- nvinfo : EIATTR_KPARAM_INFO
	.align		4
.L_393:
        /*0018*/ 	.byte	0x04, 0x17
        /*001a*/ 	.short	(.L_395 - .L_394)
.L_394:
        /*001c*/ 	.word	0x00000000
        /*0020*/ 	.short	0x000b
        /*0022*/ 	.short	0x0040
        /*0024*/ 	.byte	0x00, 0xf0, 0x11, 0x00


	//----- nvinfo : EIATTR_KPARAM_INFO
	.align		4
.L_395:
        /*0028*/ 	.byte	0x04, 0x17
        /*002a*/ 	.short	(.L_397 - .L_396)
.L_396:
        /*002c*/ 	.word	0x00000000
        /*0030*/ 	.short	0x000a
        /*0032*/ 	.short	0x003c
        /*0034*/ 	.byte	0x00, 0xf0, 0x11, 0x00


	//----- nvinfo : EIATTR_KPARAM_INFO
	.align		4
.L_397:
        /*0038*/ 	.byte	0x04, 0x17
        /*003a*/ 	.short	(.L_399 - .L_398)
.L_398:
        /*003c*/ 	.word	0x00000000
        /*0040*/ 	.short	0x0009
        /*0042*/ 	.short	0x0038
        /*0044*/ 	.byte	0x00, 0xf0, 0x11, 0x00


	//----- nvinfo : EIATTR_KPARAM_INFO
	.align		4
.L_399:
        /*0048*/ 	.byte	0x04, 0x17
        /*004a*/ 	.short	(.L_401 - .L_400)
.L_400:
        /*004c*/ 	.word	0x00000000
        /*0050*/ 	.short	0x0008
        /*0052*/ 	.short	0x0030
        /*0054*/ 	.byte	0x00, 0xf5, 0x21, 0x00


	//----- nvinfo : EIATTR_KPARAM_INFO
	.align		4
.L_401:
        /*0058*/ 	.byte	0x04, 0x17
        /*005a*/ 	.short	(.L_403 - .L_402)
.L_402:
        /*005c*/ 	.word	0x00000000
        /*0060*/ 	.short	0x0007
        /*0062*/ 	.short	0x0028
        /*0064*/ 	.byte	0x00, 0xf0, 0x11, 0x00


	//----- nvinfo : EIATTR_KPARAM_INFO
	.align		4
.L_403:
        /*0068*/ 	.byte	0x04, 0x17
        /*006a*/ 	.short	(.L_405 - .L_404)
.L_404:
        /*006c*/ 	.word	0x00000000
        /*0070*/ 	.short	0x0006
        /*0072*/ 	.short	0x0020
        /*0074*/ 	.byte	0x00, 0xf5, 0x21, 0x00


	//----- nvinfo : EIATTR_KPARAM_INFO
	.align		4
.L_405:
        /*0078*/ 	.byte	0x04, 0x17
        /*007a*/ 	.short	(.L_407 - .L_406)
.L_406:
        /*007c*/ 	.word	0x00000000
        /*0080*/ 	.short	0x0005
        /*0082*/ 	.short	0x001c
        /*0084*/ 	.byte	0x00, 0xf0, 0x11, 0x00


	//----- nvinfo : EIATTR_KPARAM_INFO
	.align		4
.L_407:
        /*0088*/ 	.byte	0x04, 0x17
        /*008a*/ 	.short	(.L_409 - .L_408)
.L_408:
        /*008c*/ 	.word	0x00000000
        /*0090*/ 	.short	0x0004
        /*0092*/ 	.short	0x0018
        /*0094*/ 	.byte	0x00, 0xf0, 0x11, 0x00


	//----- nvinfo : EIATTR_KPARAM_INFO
	.align		4
.L_409:
        /*0098*/ 	.byte	0x04, 0x17
        /*009a*/ 	.short	(.L_411 - .L_410)
.L_410:
        /*009c*/ 	.word	0x00000000
        /*00a0*/ 	.short	0x0003
        /*00a2*/ 	.short	0x0010
        /*00a4*/ 	.byte	0x00, 0xf5, 0x21, 0x00


	//----- nvinfo : EIATTR_KPARAM_INFO
	.align		4
.L_411:
        /*00a8*/ 	.byte	0x04, 0x17
        /*00aa*/ 	.short	(.L_413 - .L_412)
.L_412:
        /*00ac*/ 	.word	0x00000000
        /*00b0*/ 	.short	0x0002
        /*00b2*/ 	.short	0x000c
        /*00b4*/ 	.byte	0x00, 0xf0, 0x11, 0x00


	//----- nvinfo : EIATTR_KPARAM_INFO
	.align		4
.L_413:
        /*00b8*/ 	.byte	0x04, 0x17
        /*00ba*/ 	.short	(.L_415 - .L_414)
.L_414:
        /*00bc*/ 	.word	0x00000000
        /*00c0*/ 	.short	0x0001
        /*00c2*/ 	.short	0x0008
        /*00c4*/ 	.byte	0x00, 0xf0, 0x11, 0x00


	//----- nvinfo : EIATTR_KPARAM_INFO
	.align		4
.L_415:
        /*00c8*/ 	.byte	0x04, 0x17
        /*00ca*/ 	.short	(.L_417 - .L_416)
.L_416:
        /*00cc*/ 	.word	0x00000000
        /*00d0*/ 	.short	0x0000
        /*00d2*/ 	.short	0x0000
        /*00d4*/ 	.byte	0x00, 0xf5, 0x21, 0x00


	//----- nvinfo : EIATTR_SPARSE_MMA_MASK
	.align		4
.L_417:
        /*00d8*/ 	.byte	0x03, 0x50
        /*00da*/ 	.short	0x0000


	//----- nvinfo : EIATTR_MAXREG_COUNT
	.align		4
        /*00dc*/ 	.byte	0x03, 0x1b
        /*00de*/ 	.short	0x00ff


	//----- nvinfo : EIATTR_MERCURY_ISA_VERSION
	.align		4
        /*00e0*/ 	.byte	0x03, 0x5f
        /*00e2*/ 	.short	0x0101


	//----- nvinfo : EIATTR_VRC_CTA_INIT_COUNT
	.align		4
        /*00e4*/ 	.byte	0x02, 0x4a
	.zero		1
	.zero		1


	//----- nvinfo : EIATTR_EXIT_INSTR_OFFSETS
	.align		4
        /*00e8*/ 	.byte	0x04, 0x1c
        /*00ea*/ 	.short	(.L_419 - .L_418)


	//   ....[0]....
.L_418:
        /*00ec*/ 	.word	0x00000210


	//   ....[1]....
        /*00f0*/ 	.word	0x000002f0


	//----- nvinfo : EIATTR_CRS_STACK_SIZE
	.align		4
.L_419:
        /*00f4*/ 	.byte	0x04, 0x1e
        /*00f6*/ 	.short	(.L_421 - .L_420)
.L_420:
        /*00f8*/ 	.word	0x00000000


	//----- nvinfo : EIATTR_CBANK_PARAM_SIZE
	.align		4
.L_421:
        /*00fc*/ 	.byte	0x03, 0x19
        /*00fe*/ 	.short	0x0048


	//----- nvinfo : EIATTR_PARAM_CBANK
	.align		4
        /*0100*/ 	.byte	0x04, 0x0a
        /*0102*/ 	.short	(.L_423 - .L_422)
	.align		4
.L_422:
        /*0104*/ 	.word	index@(.nv.constant0._Z7kernel7PfiiS_iiS_iS_iiii)
        /*0108*/ 	.short	0x0380
        /*010a*/ 	.short	0x0048


	//----- nvinfo : EIATTR_SW_WAR
	.align		4
.L_423:
        /*010c*/ 	.byte	0x04, 0x36
        /*010e*/ 	.short	(.L_425 - .L_424)
.L_424:
        /*0110*/ 	.word	0x00000008
.L_425:


//--------------------- .nv.info._Z7kernel1PfiiS_iiS_iS_iiii --------------------------
	.section	.nv.info._Z7kernel1PfiiS_iiS_iS_iiii,"",@"SHT_CUDA_INFO"
	.sectionflags	@""
	.align	4


	//----- nvinfo : EIATTR_CUDA_API_VERSION
	.align		4
        /*0000*/ 	.byte	0x04, 0x37
        /*0002*/ 	.short	(.L_427 - .L_426)
.L_426:
        /*0004*/ 	.word	0x00000082


	//----- nvinfo : EIATTR_KPARAM_INFO
	.align		4
.L_427:
        /*0008*/ 	.byte	0x04, 0x17
        /*000a*/ 	.short	(.L_429 - .L_428)
.L_428:
        /*000c*/ 	.word	0x00000000
        /*0010*/ 	.short	0x000c
        /*0012*/ 	.short	0x0044
        /*0014*/ 	.byte	0x00, 0xf0, 0x11, 0x00


	//----- nvinfo : EIATTR_KPARAM_INFO
	.align		4
.L_429:
        /*0018*/ 	.byte	0x04, 0x17
        /*001a*/ 	.short	(.L_431 - .L_430)
.L_430:
        /*001c*/ 	.word	0x00000000
        /*0020*/ 	.short	0x000b
        /*0022*/ 	.short	0x0040
        /*0024*/ 	.byte	0x00, 0xf0, 0x11, 0x00


	//----- nvinfo : EIATTR_KPARAM_INFO
	.align		4
.L_431:
        /*0028*/ 	.byte	0x04, 0x17
        /*002a*/ 	.short	(.L_433 - .L_432)
.L_432:
        /*002c*/ 	.word	0x00000000
        /*0030*/ 	.short	0x000a
        /*0032*/ 	.short	0x003c
        /*0034*/ 	.byte	0x00, 0xf0, 0x11, 0x00


	//----- nvinfo : EIATTR_KPARAM_INFO
	.align		4
.L_433:
        /*0038*/ 	.byte	0x04, 0x17
        /*003a*/ 	.short	(.L_435 - .L_434)
.L_434:
        /*003c*/ 	.word	0x00000000
        /*0040*/ 	.short	0x0009
        /*0042*/ 	.short	0x0038
        /*0044*/ 	.byte	0x00, 0xf0, 0x11, 0x00


	//----- nvinfo : EIATTR_KPARAM_INFO
	.align		4
.L_435:
        /*0048*/ 	.byte	0x04, 0x17
        /*004a*/ 	.short	(.L_437 - .L_436)
.L_436:
        /*004c*/ 	.word	0x00000000
        /*0050*/ 	.short	0x0008
        /*0052*/ 	.short	0x0030
        /*0054*/ 	.byte	0x00, 0xf5, 0x21, 0x00


	//----- nvinfo : EIATTR_KPARAM_INFO
	.align		4
.L_437:
        /*0058*/ 	.byte	0x04, 0x17
        /*005a*/ 	.short	(.L_439 - .L_438)
.L_438:
        /*005c*/ 	.word	0x00000000
        /*0060*/ 	.short	0x0007
        /*0062*/ 	.short	0x0028
        /*0064*/ 	.byte	0x00, 0xf0, 0x11, 0x00


	//----- nvinfo : EIATTR_KPARAM_INFO
	.align		4
.L_439:
        /*0068*/ 	.byte	0x04, 0x17
        /*006a*/ 	.short	(.L_441 - .L_440)
.L_440:
        /*006c*/ 	.word	0x00000000
        /*0070*/ 	.short	0x0006
        /*0072*/ 	.short	0x0020
        /*0074*/ 	.byte	0x00, 0xf5, 0x21, 0x00


	//----- nvinfo : EIATTR_KPARAM_INFO
	.align		4
.L_441:
        /*0078*/ 	.byte	0x04, 0x17
        /*007a*/ 	.short	(.L_443 - .L_442)
.L_442:
        /*007c*/ 	.word	0x00000000
        /*0080*/ 	.short	0x0005
        /*0082*/ 	.short	0x001c
        /*0084*/ 	.byte	0x00, 0xf0, 0x11, 0x00


	//----- nvinfo : EIATTR_KPARAM_INFO
	.align		4
.L_443:
        /*0088*/ 	.byte	0x04, 0x17
        /*008a*/ 	.short	(.L_445 - .L_444)
.L_444:
        /*008c*/ 	.word	0x00000000
        /*0090*/ 	.short	0x0004
        /*0092*/ 	.short	0x0018
        /*0094*/ 	.byte	0x00, 0xf0, 0x11, 0x00


	//----- nvinfo : EIATTR_KPARAM_INFO
	.align		4
.L_445:
        /*0098*/ 	.byte	0x04, 0x17
        /*009a*/ 	.short	(.L_447 - .L_446)
.L_446:
        /*009c*/ 	.word	0x00000000
        /*00a0*/ 	.short	0x0003
        /*00a2*/ 	.short	0x0010
        /*00a4*/ 	.byte	0x00, 0xf5, 0x21, 0x00


	//----- nvinfo : EIATTR_KPARAM_INFO
	.align		4
.L_447:
        /*00a8*/ 	.byte	0x04, 0x17
        /*00aa*/ 	.short	(.L_449 - .L_448)
.L_448:
        /*00ac*/ 	.word	0x00000000
        /*00b0*/ 	.short	0x0002
        /*00b2*/ 	.short	0x000c
        /*00b4*/ 	.byte	0x00, 0xf0, 0x11, 0x00


	//----- nvinfo : EIATTR_KPARAM_INFO
	.align		4
.L_449:
        /*00b8*/ 	.byte	0x04, 0x17
        /*00ba*/ 	.short	(.L_451 - .L_450)
.L_450:
        /*00bc*/ 	.word	0x00000000
        /*00c0*/ 	.short	0x0001
        /*00c2*/ 	.short	0x0008
        /*00c4*/ 	.byte	0x00, 0xf0, 0x11, 0x00


	//----- nvinfo : EIATTR_KPARAM_INFO
	.align		4
.L_451:
        /*00c8*/ 	.byte	0x04, 0x17
        /*00ca*/ 	.short	(.L_453 - .L_452)
.L_452:
        /*00cc*/ 	.word	0x00000000
        /*00d0*/ 	.short	0x0000
        /*00d2*/ 	.short	0x0000
        /*00d4*/ 	.byte	0x00, 0xf5, 0x21, 0x00


	//----- nvinfo : EIATTR_SPARSE_MMA_MASK
	.align		4
.L_453:
        /*00d8*/ 	.byte	0x03, 0x50
        /*00da*/ 	.short	0x0000


	//----- nvinfo : EIATTR_MAXREG_COUNT
	.align		4
        /*00dc*/ 	.byte	0x03, 0x1b
        /*00de*/ 	.short	0x00ff


	//----- nvinfo : EIATTR_MERCURY_ISA_VERSION
	.align		4
        /*00e0*/ 	.byte	0x03, 0x5f
        /*00e2*/ 	.short	0x0101


	//----- nvinfo : EIATTR_VRC_CTA_INIT_COUNT
	.align		4
        /*00e4*/ 	.byte	0x02, 0x4a
	.zero		1
	.zero		1


	//----- nvinfo : EIATTR_EXIT_INSTR_OFFSETS
	.align		4
        /*00e8*/ 	.byte	0x04, 0x1c
        /*00ea*/ 	.short	(.L_455 - .L_454)


	//   ....[0]....
.L_454:
        /*00ec*/ 	.word	0x00000210


	//   ....[1]....
        /*00f0*/ 	.word	0x000002f0


	//----- nvinfo : EIATTR_CRS_STACK_SIZE
	.align		4
.L_455:
        /*00f4*/ 	.byte	0x04, 0x1e
        /*00f6*/ 	.short	(.L_457 - .L_456)
.L_456:
        /*00f8*/ 	.word	0x00000000


	//----- nvinfo : EIATTR_CBANK_PARAM_SIZE
	.align		4
.L_457:
        /*00fc*/ 	.byte	0x03, 0x19
        /*00fe*/ 	.short	0x0048


	//----- nvinfo : EIATTR_PARAM_CBANK
	.align		4
        /*0100*/ 	.byte	0x04, 0x0a
        /*0102*/ 	.short	(.L_459 - .L_458)
	.align		4
.L_458:
        /*0104*/ 	.word	index@(.nv.constant0._Z7kernel1PfiiS_iiS_iS_iiii)
        /*0108*/ 	.short	0x0380
        /*010a*/ 	.short	0x0048


	//----- nvinfo : EIATTR_SW_WAR
	.align		4
.L_459:
        /*010c*/ 	.byte	0x04, 0x36
        /*010e*/ 	.short	(.L_461 - .L_460)
.L_460:
        /*0110*/ 	.word	0x00000008
.L_461:


//--------------------- .nv.info._Z8multiplyPfS_S_iiii --------------------------
	.section	.nv.info._Z8multiplyPfS_S_iiii,"",@"SHT_CUDA_INFO"
	.sectionflags	@""
	.align	4


	//----- nvinfo : EIATTR_CUDA_API_VERSION
	.align		4
        /*0000*/ 	.byte	0x04, 0x37
        /*0002*/ 	.short	(.L_463 - .L_462)
.L_462:
        /*0004*/ 	.word	0x00000082


	//----- nvinfo : EIATTR_KPARAM_INFO
	.align		4
.L_463:
        /*0008*/ 	.byte	0x04, 0x17
        /*000a*/ 	.short	(.L_465 - .L_464)
.L_464:
        /*000c*/ 	.word	0x00000000
        /*0010*/ 	.short	0x0006
        /*0012*/ 	.short	0x0024
        /*0014*/ 	.byte	0x00, 0xf0, 0x11, 0x00


	//----- nvinfo : EIATTR_KPARAM_INFO
	.align		4
.L_465:
        /*0018*/ 	.byte	0x04, 0x17
        /*001a*/ 	.short	(.L_467 - .L_466)
.L_466:
        /*001c*/ 	.word	0x00000000
        /*0020*/ 	.short	0x0005
        /*0022*/ 	.short	0x0020
        /*0024*/ 	.byte	0x00, 0xf0, 0x11, 0x00


	//----- nvinfo : EIATTR_KPARAM_INFO
	.align		4
.L_467:
        /*0028*/ 	.byte	0x04, 0x17
        /*002a*/ 	.short	(.L_469 - .L_468)
.L_468:
        /*002c*/ 	.word	0x00000000
        /*0030*/ 	.short	0x0004
        /*0032*/ 	.short	0x001c
        /*0034*/ 	.byte	0x00, 0xf0, 0x11, 0x00


	//----- nvinfo : EIATTR_KPARAM_INFO
	.align		4
.L_469:
        /*0038*/ 	.byte	0x04, 0x17
        /*003a*/ 	.short	(.L_471 - .L_470)
.L_470:
        /*003c*/ 	.word	0x00000000
        /*0040*/ 	.short	0x0003
        /*0042*/ 	.short	0x0018
        /*0044*/ 	.byte	0x00, 0xf0, 0x11, 0x00


	//----- nvinfo : EIATTR_KPARAM_INFO
	.align		4
.L_471:
        /*0048*/ 	.byte	0x04, 0x17
        /*004a*/ 	.short	(.L_473 - .L_472)
.L_472:
        /*004c*/ 	.word	0x00000000
        /*0050*/ 	.short	0x0002
        /*0052*/ 	.short	0x0010
        /*0054*/ 	.byte	0x00, 0xf5, 0x21, 0x00


	//----- nvinfo : EIATTR_KPARAM_INFO
	.align		4
.L_473:
        /*0058*/ 	.byte	0x04, 0x17
        /*005a*/ 	.short	(.L_475 - .L_474)
.L_474:
        /*005c*/ 	.word	0x00000000
        /*0060*/ 	.short	0x0001
        /*0062*/ 	.short	0x0008
        /*0064*/ 	.byte	0x00, 0xf5, 0x21, 0x00


	//----- nvinfo : EIATTR_KPARAM_INFO
	.align		4
.L_475:
        /*0068*/ 	.byte	0x04, 0x17
        /*006a*/ 	.short	(.L_477 - .L_476)
.L_476:
        /*006c*/ 	.word	0x00000000
        /*0070*/ 	.short	0x0000
        /*0072*/ 	.short	0x0000
        /*0074*/ 	.byte	0x00, 0xf5, 0x21, 0x00


	//----- nvinfo : EIATTR_SPARSE_MMA_MASK
	.align		4
.L_477:
        /*0078*/ 	.byte	0x03, 0x50
        /*007a*/ 	.short	0x0000


	//----- nvinfo : EIATTR_MAXREG_COUNT
	.align		4
        /*007c*/ 	.byte	0x03, 0x1b
        /*007e*/ 	.short	0x00ff


	//----- nvinfo : EIATTR_NUM_BARRIERS
	.align		4
        /*0080*/ 	.byte	0x02, 0x4c
        /*0082*/ 	.byte	0x01
	.zero		1


	//----- nvinfo : EIATTR_MERCURY_ISA_VERSION
	.align		4
        /*0084*/ 	.byte	0x03, 0x5f
        /*0086*/ 	.short	0x0101


	//----- nvinfo : EIATTR_UNUSED_LOAD_BYTE_OFFSET
	.align		4
        /*0088*/ 	.byte	0x04, 0x44
        /*008a*/ 	.short	(.L_479 - .L_478)


	//   ....[0]....
.L_478:
        /*008c*/ 	.word	0x00000940
        /*0090*/ 	.word	0x00000fff


	//----- nvinfo : EIATTR_VRC_CTA_INIT_COUNT
	.align		4
.L_479:
        /*0094*/ 	.byte	0x02, 0x4a
	.zero		1
	.zero		1


	//----- nvinfo : EIATTR_EXIT_INSTR_OFFSETS
	.align		4
        /*0098*/ 	.byte	0x04, 0x1c
        /*009a*/ 	.short	(.L_481 - .L_480)


	//   ....[0]....
.L_480:
        /*009c*/ 	.word	0x00000040


	//   ....[1]....
        /*00a0*/ 	.word	0x00000a30


	//----- nvinfo : EIATTR_CBANK_PARAM_SIZE
	.align		4
.L_481:
        /*00a4*/ 	.byte	0x03, 0x19
        /*00a6*/ 	.short	0x0028


	//----- nvinfo : EIATTR_PARAM_CBANK
	.align		4
        /*00a8*/ 	.byte	0x04, 0x0a
        /*00aa*/ 	.short	(.L_483 - .L_482)
	.align		4
.L_482:
        /*00ac*/ 	.word	index@(.nv.constant0._Z8multiplyPfS_S_iiii)
        /*00b0*/ 	.short	0x0380
        /*00b2*/ 	.short	0x0028


	//----- nvinfo : EIATTR_SW_WAR
	.align		4
.L_483:
        /*00b4*/ 	.byte	0x04, 0x36
        /*00b6*/ 	.short	(.L_485 - .L_484)
.L_484:
        /*00b8*/ 	.word	0x00000008
.L_485:


//--------------------- .nv.callgraph             --------------------------
	.section	.nv.callgraph,"",@"SHT_CUDA_CALLGRAPH"
	.align	4
	.sectionentsize	8
	.align		4
        /*0000*/ 	.word	0x00000000
	.align		4
        /*0004*/ 	.word	0xffffffff
	.align		4
        /*0008*/ 	.word	0x00000000
	.align		4
        /*000c*/ 	.word	0xfffffffe
	.align		4
        /*0010*/ 	.word	0x00000000
	.align		4
        /*0014*/ 	.word	0xfffffffd
	.align		4
        /*0018*/ 	.word	0x00000000
	.align		4
        /*001c*/ 	.word	0xfffffffc


//--------------------- .text._Z10kernel6_sqPfiS_iiS_iS_ii --------------------------
	.section	.text._Z10kernel6_sqPfiS_iiS_iS_ii,"ax",@progbits
	.align	128
        .global         _Z10kernel6_sqPfiS_iiS_iS_ii
        .type           _Z10kernel6_sqPfiS_iiS_iS_ii,@function
        .size           _Z10kernel6_sqPfiS_iiS_iS_ii,(.L_x_39 - _Z10kernel6_sqPfiS_iiS_iS_ii)
        .other          _Z10kernel6_sqPfiS_iiS_iS_ii,@"STO_CUDA_ENTRY STV_DEFAULT"
_Z10kernel6_sqPfiS_iiS_iS_ii:
.text._Z10kernel6_sqPfiS_iiS_iS_ii:
[----:B------:R-:W-:Y:S08]  /*0000*/  LDC R1, c[0x0][0x37c] ;  /* 0x0000df00ff017b82 */ /* 0x000ff00000000800 */
[----:B------:R-:W0:Y:S01]  /*0010*/  S2UR UR6, SR_CTAID.Y ;  /* 0x00000000000679c3 */ /* 0x000e220000002600 */
[----:B------:R-:W1:Y:S01]  /*0020*/  S2R R0, SR_TID.X ;  /* 0x0000000000007919 */ /* 0x000e620000002100 */
[----:B------:R-:W2:Y:S06]  /*0030*/  LDCU.64 UR8, c[0x0][0x358] ;  /* 0x00006b00ff0877ac */ /* 0x000eac0008000a00 */
[----:B------:R-:W1:Y:S01]  /*0040*/  LDC R9, c[0x0][0x360] ;  /* 0x0000d800ff097b82 */ /* 0x000e620000000800 */
[----:B------:R-:W3:Y:S07]  /*0050*/  LDCU UR5, c[0x0][0x374] ;  /* 0x00006e80ff0577ac */ /* 0x000eee0008000800 */
[----:B------:R-:W1:Y:S01]  /*0060*/  S2UR UR4, SR_CTAID.X ;  /* 0x00000000000479c3 */ /* 0x000e620000002500 */
[----:B0-----:R-:W-:-:S04]  /*0070*/  UIMAD UR7, UR6, 0x3, URZ ;  /* 0x00000003060778a4 */ /* 0x001fc8000f8e02ff */
[----:B---3--:R-:W-:Y:S01]  /*0080*/  UISETP.GE.U32.AND UP0, UPT, UR7, UR5, UPT ;  /* 0x000000050700728c */ /* 0x008fe2000bf06070 */
[----:B-1----:R-:W-:-:S08]  /*0090*/  IMAD R9, R9, UR4, R0 ;  /* 0x0000000409097c24 */ /* 0x002fd0000f8e0200 */
[----:B--2---:R-:W-:Y:S05]  /*00a0*/  BRA.U UP0, `(.L_x_0) ;  /* 0x0000000100247547 */ /* 0x004fea000b800000 */
[----:B------:R-:W0:Y:S01]  /*00b0*/  S2R R5, SR_TID.Y ;  /* 0x0000000000057919 */ /* 0x000e220000002200 */
[----:B------:R-:W0:Y:S01]  /*00c0*/  LDC R0, c[0x0][0x364] ;  /* 0x0000d900ff007b82 */ /* 0x000e220000000800 */
[----:B------:R-:W1:Y:S07]  /*00d0*/  LDCU UR4, c[0x0][0x388] ;  /* 0x00007100ff0477ac */ /* 0x000e6e0008000800 */
[----:B------:R-:W2:Y:S01]  /*00e0*/  LDC.64 R2, c[0x0][0x380] ;  /* 0x0000e000ff027b82 */ /* 0x000ea20000000a00 */
[----:B0-----:R-:W-:-:S04]  /*00f0*/  IMAD R0, R0, UR6, R5 ;  /* 0x0000000600007c24 */ /* 0x001fc8000f8e0205 */
[----:B-1----:R-:W-:-:S04]  /*0100*/  IMAD R9, R0, UR4, R9 ;  /* 0x0000000400097c24 */ /* 0x002fc8000f8e0209 */
[----:B--2---:R-:W-:-:S05]  /*0110*/  IMAD.WIDE R2, R9, 0x4, R2 ;  /* 0x0000000409027825 */ /* 0x004fca00078e0202 */
[----:B------:R-:W-:Y:S01]  /*0120*/  STG.E desc[UR8][R2.64], RZ ;  /* 0x000000ff02007986 */ /* 0x000fe2000c101908 */
[----:B------:R-:W-:Y:S05]  /*0130*/  EXIT ;  /* 0x000000000000794d */ /* 0x000fea0003800000 */
.L_x_0:
[----:B------:R-:W-:-:S04]  /*0140*/  USHF.L.U32 UR4, UR5, 0x1, URZ ;  /* 0x0000000105047899 */ /* 0x000fc800080006ff */
[----:B------:R-:W-:-:S09]  /*0150*/  UISETP.GE.U32.AND UP0, UPT, UR7, UR4, UPT ;  /* 0x000000040700728c */ /* 0x000fd2000bf06070 */
[----:B------:R-:W-:Y:S05]  /*0160*/  BRA.U UP0, `(.L_x_1) ;  /* 0x0000000100487547 */ /* 0x000fea000b800000 */
[----:B------:R-:W0:Y:S01]  /*0170*/  S2R R5, SR_TID.Y ;  /* 0x0000000000057919 */ /* 0x000e220000002200 */
[----:B------:R-:W0:Y:S01]  /*0180*/  LDC R0, c[0x0][0x364] ;  /* 0x0000d900ff007b82 */ /* 0x000e220000000800 */
[----:B------:R-:W-:Y:S01]  /*0190*/  ULOP3.LUT UR4, UR5, 0xffff, URZ, 0xc0, !UPT ;  /* 0x0000ffff05047892 */ /* 0x000fe2000f8ec0ff */
[----:B------:R-:W1:Y:S03]  /*01a0*/  LDCU.64 UR10, c[0x0][0x398] ;  /* 0x00007300ff0a77ac */ /* 0x000e660008000a00 */
[----:B------:R-:W-:-:S03]  /*01b0*/  UIMAD UR4, UR4, 0xaaab, URZ ;  /* 0x0000aaab040478a4 */ /* 0x000fc6000f8e02ff */
[----:B------:R-:W2:Y:S01]  /*01c0*/  LDC.64 R2, c[0x0][0x390] ;  /* 0x0000e400ff027b82 */ /* 0x000ea20000000a00 */
[----:B------:R-:W-:-:S04]  /*01d0*/  USHF.R.U32.HI UR4, URZ, 0x11, UR4 ;  /* 0x00000011ff047899 */ /* 0x000fc80008011604 */
[----:B------:R-:W-:-:S06]  /*01e0*/  UIADD3 UR4, UPT, UPT, -UR4, UR6, URZ ;  /* 0x0000000604047290 */ /* 0x000fcc000fffe1ff */
[----:B0-----:R-:W-:-:S04]  /*01f0*/  IMAD R0, R0, UR4, R5 ;  /* 0x0000000400007c24 */ /* 0x001fc8000f8e0205 */
[----:B-1----:R-:W-:-:S05]  /*0200*/  IMAD R5, R0, UR10, R9 ;  /* 0x0000000a00057c24 */ /* 0x002fca000f8e0209 */
[C---:B------:R-:W-:Y:S01]  /*0210*/  IADD3 R7, PT, PT, R5.reuse, UR11, RZ ;  /* 0x0000000b05077c10 */ /* 0x040fe2000fffe0ff */
[----:B--2---:R-:W-:-:S04]  /*0220*/  IMAD.WIDE R4, R5, 0x4, R2 ;  /* 0x0000000405047825 */ /* 0x004fc800078e0202 */
[----:B------:R-:W-:Y:S02]  /*0230*/  IMAD.WIDE R2, R7, 0x4, R2 ;  /* 0x0000000407027825 */ /* 0x000fe400078e0202 */
[----:B------:R-:W2:Y:S04]  /*0240*/  LDG.E R7, desc[UR8][R4.64] ;  /* 0x0000000804077981 */ /* 0x000ea8000c1e1900 */
[----:B------:R-:W2:Y:S02]  /*0250*/  LDG.E R2, desc[UR8][R2.64] ;  /* 0x0000000802027981 */ /* 0x000ea4000c1e1900 */
[----:B--2---:R-:W-:-:S05]  /*0260*/  FADD R7, -R2, R7 ;  /* 0x0000000702077221 */ /* 0x004fca0000000100 */
[----:B------:R-:W-:Y:S01]  /*0270*/  STG.E desc[UR8][R4.64], R7 ;  /* 0x0000000704007986 */ /* 0x000fe2000c101908 */
[----:B------:R-:W-:Y:S05]  /*0280*/  EXIT ;  /* 0x000000000000794d */ /* 0x000fea0003800000 */
.L_x_1:
[----:B------:R-:W0:Y:S01]  /*0290*/  S2R R5, SR_TID.Y ;  /* 0x0000000000057919 */ /* 0x000e220000002200 */
[----:B------:R-:W0:Y:S01]  /*02a0*/  LDC R0, c[0x0][0x364] ;  /* 0x0000d900ff007b82 */ /* 0x000e220000000800 */
[----:B------:R-:W-:-:S04]  /*02b0*/  UIMAD.WIDE.U32 UR4, UR4, 0x55555556, URZ ;  /* 0x55555556040478a5 */ /* 0x000fc8000f8e00ff */
[----:B------:R-:W-:-:S03]  /*02c0*/  UIADD3 UR5, UPT, UPT, -UR5, UR6, URZ ;  /* 0x0000000605057290 */ /* 0x000fc6000fffe1ff */
[----:B------:R-:W1:Y:S04]  /*02d0*/  LDC.64 R6, c[0x0][0x3b8] ;  /* 0x0000ee00ff067b82 */ /* 0x000e680000000a00 */
[----:B------:R-:W2:Y:S04]  /*02e0*/  LDCU UR4, c[0x0][0x3a8] ;  /* 0x00007500ff0477ac */ /* 0x000ea80008000800 */
[----:B------:R-:W3:Y:S01]  /*02f0*/  LDC.64 R2, c[0x0][0x3b0] ;  /* 0x0000ec00ff027b82 */ /* 0x000ee20000000a00 */
[----:B0-----:R-:W-:-:S04]  /*0300*/  IMAD R0, R0, UR5, R5 ;  /* 0x0000000500007c24 */ /* 0x001fc8000f8e0205 */
[----:B-1----:R-:W-:-:S04]  /*0310*/  IMAD R5, R0, R6, R9 ;  /* 0x0000000600057224 */ /* 0x002fc800078e0209 */
[----:B---3--:R-:W-:-:S04]  /*0320*/  IMAD.WIDE R2, R5, 0x4, R2 ;  /* 0x0000000405027825 */ /* 0x008fc800078e0202 */
[----:B------:R-:W-:Y:S02]  /*0330*/  IMAD.WIDE R4, R7, 0x4, R2 ;  /* 0x0000000407047825 */ /* 0x000fe400078e0202 */
[----:B------:R-:W3:Y:S01]  /*0340*/  LDG.E R2, desc[UR8][R2.64] ;  /* 0x0000000802027981 */ /* 0x000ee2000c1e1900 */
[----:B------:R-:W0:Y:S03]  /*0350*/  LDC.64 R6, c[0x0][0x3a0] ;  /* 0x0000e800ff067b82 */ /* 0x000e260000000a00 */
[----:B------:R-:W3:Y:S01]  /*0360*/  LDG.E R5, desc[UR8][R4.64] ;  /* 0x0000000804057981 */ /* 0x000ee2000c1e1900 */
[----:B--2---:R-:W-:-:S04]  /*0370*/  IMAD R9, R0, UR4, R9 ;  /* 0x0000000400097c24 */ /* 0x004fc8000f8e0209 */
[----:B0-----:R-:W-:-:S04]  /*0380*/  IMAD.WIDE R6, R9, 0x4, R6 ;  /* 0x0000000409067825 */ /* 0x001fc800078e0206 */
[----:B---3--:R-:W-:-:S05]  /*0390*/  FADD R9, R2, -R5 ;  /* 0x8000000502097221 */ /* 0x008fca0000000000 */
[----:B------:R-:W-:Y:S01]  /*03a0*/  STG.E desc[UR8][R6.64], R9 ;  /* 0x0000000906007986 */ /* 0x000fe2000c101908 */
[----:B------:R-:W-:Y:S05]  /*03b0*/  EXIT ;  /* 0x000000000000794d */ /* 0x000fea0003800000 */
.L_x_2:
[----:B------:R-:W-:-:S00]  /*03c0*/  BRA `(.L_x_2) ;  /* 0xfffffffc00fc7947 */ /* 0x000fc0000383ffff */
[----:B------:R-:W-:-:S00]  /*03d0*/  NOP ;  /* 0x0000000000007918 */ /* 0x000fc00000000000 */
        /* <DEDUP_REMOVED lines=10> */
.L_x_39:


//--------------------- .text._Z10kernel4_sqPfiiS_iS_iS_ii --------------------------
	.section	.text._Z10kernel4_sqPfiiS_iS_iS_ii,"ax",@progbits
	.align	128
        .global         _Z10kernel4_sqPfiiS_iS_iS_ii
        .type           _Z10kernel4_sqPfiiS_iS_iS_ii,@function
        .size           _Z10kernel4_sqPfiiS_iS_iS_ii,(.L_x_40 - _Z10kernel4_sqPfiiS_iS_iS_ii)
        .other          _Z10kernel4_sqPfiiS_iS_iS_ii,@"STO_CUDA_ENTRY STV_DEFAULT"
_Z10kernel4_sqPfiiS_iS_iS_ii:
.text._Z10kernel4_sqPfiiS_iS_iS_ii:
[----:B------:R-:W-:Y:S08]  /*0000*/  LDC R1, c[0x0][0x37c] ;  /* 0x0000df00ff017b82 */ /* 0x000ff00000000800 */
[----:B------:R-:W0:Y:S01]  /*0010*/  S2UR UR5, SR_CTAID.Y ;  /* 0x00000000000579c3 */ /* 0x000e220000002600 */
[----:B------:R-:W1:Y:S07]  /*0020*/  S2R R0, SR_TID.X ;  /* 0x0000000000007919 */ /* 0x000e6e0000002100 */
[----:B------:R-:W1:Y:S01]  /*0030*/  LDC R9, c[0x0][0x360] ;  /* 0x0000d800ff097b82 */ /* 0x000e620000000800 */
[----:B------:R-:W2:Y:S07]  /*0040*/  LDCU UR4, c[0x0][0x374] ;  /* 0x00006e80ff0477ac */ /* 0x000eae0008000800 */
[----:B------:R-:W1:Y:S01]  /*0050*/  S2UR UR8, SR_CTAID.X ;  /* 0x00000000000879c3 */ /* 0x000e620000002500 */
[----:B0-----:R-:W-:-:S04]  /*0060*/  USHF.L.U32 UR6, UR5, 0x1, URZ ;  /* 0x0000000105067899 */ /* 0x001fc800080006ff */
[----:B--2---:R-:W-:-:S07]  /*0070*/  UISETP.GE.U32.AND UP0, UPT, UR6, UR4, UPT ;  /* 0x000000040600728c */ /* 0x004fce000bf06070 */
[----:B------:R-:W0:Y:S01]  /*0080*/  LDCU.64 UR6, c[0x0][0x358] ;  /* 0x00006b00ff0677ac */ /* 0x000e220008000a00 */
[----:B-1----:R-:W-:Y:S01]  /*0090*/  IMAD R9, R9, UR8, R0 ;  /* 0x0000000809097c24 */ /* 0x002fe2000f8e0200 */
[----:B0-----:R-:W-:Y:S06]  /*00a0*/  BRA.U UP0, `(.L_x_3) ;  /* 0x0000000100587547 */ /* 0x001fec000b800000 */
[----:B------:R-:W0:Y:S01]  /*00b0*/  S2R R7, SR_TID.Y ;  /* 0x0000000000077919 */ /* 0x000e220000002200 */
[----:B------:R-:W0:Y:S01]  /*00c0*/  LDC R0, c[0x0][0x364] ;  /* 0x0000d900ff007b82 */ /* 0x000e220000000800 */
[----:B------:R-:W1:Y:S07]  /*00d0*/  LDCU UR4, c[0x0][0x398] ;  /* 0x00007300ff0477ac */ /* 0x000e6e0008000800 */
[----:B------:R-:W2:Y:S08]  /*00e0*/  LDC.64 R10, c[0x0][0x388] ;  /* 0x0000e200ff0a7b82 */ /* 0x000eb00000000a00 */
[----:B------:R-:W3:Y:S08]  /*00f0*/  LDC.64 R2, c[0x0][0x390] ;  /* 0x0000e400ff027b82 */ /* 0x000ef00000000a00 */
[----:B------:R-:W4:Y:S01]  /*0100*/  LDC.64 R4, c[0x0][0x380] ;  /* 0x0000e000ff047b82 */ /* 0x000f220000000a00 */
[----:B0-----:R-:W-:-:S04]  /*0110*/  IMAD R0, R0, UR5, R7 ;  /* 0x0000000500007c24 */ /* 0x001fc8000f8e0207 */
[C-C-:B-1----:R-:W-:Y:S02]  /*0120*/  IMAD R7, R0.reuse, UR4, R9.reuse ;  /* 0x0000000400077c24 */ /* 0x142fe4000f8e0209 */
[----:B--2---:R-:W-:Y:S02]  /*0130*/  IMAD R9, R0, R10, R9 ;  /* 0x0000000a00097224 */ /* 0x004fe400078e0209 */
[----:B---3--:R-:W-:-:S05]  /*0140*/  IMAD.WIDE R2, R7, 0x4, R2 ;  /* 0x0000000407027825 */ /* 0x008fca00078e0202 */
[----:B------:R-:W2:Y:S01]  /*0150*/  LDG.E R0, desc[UR6][R2.64] ;  /* 0x0000000602007981 */ /* 0x000ea2000c1e1900 */
[----:B----4-:R-:W-:-:S05]  /*0160*/  IMAD.WIDE R4, R9, 0x4, R4 ;  /* 0x0000000409047825 */ /* 0x010fca00078e0204 */
[----:B------:R-:W2:Y:S02]  /*0170*/  LDG.E R7, desc[UR6][R4.64] ;  /* 0x0000000604077981 */ /* 0x000ea4000c1e1900 */
[----:B--2---:R-:W-:Y:S01]  /*0180*/  FADD R9, R0, R7 ;  /* 0x0000000700097221 */ /* 0x004fe20000000000 */
[----:B------:R-:W-:-:S04]  /*0190*/  IMAD.WIDE R6, R11, 0x4, R4 ;  /* 0x000000040b067825 */ /* 0x000fc800078e0204 */
[----:B------:R-:W-:Y:S04]  /*01a0*/  STG.E desc[UR6][R4.64], R9 ;  /* 0x0000000904007986 */ /* 0x000fe8000c101906 */
[----:B------:R-:W2:Y:S04]  /*01b0*/  LDG.E R11, desc[UR6][R6.64] ;  /* 0x00000006060b7981 */ /* 0x000ea8000c1e1900 */
[----:B------:R-:W2:Y:S02]  /*01c0*/  LDG.E R0, desc[UR6][R2.64] ;  /* 0x0000000602007981 */ /* 0x000ea4000c1e1900 */
[----:B--2---:R-:W-:-:S05]  /*01d0*/  FADD R11, R0, R11 ;  /* 0x0000000b000b7221 */ /* 0x004fca0000000000 */
[----:B------:R-:W-:Y:S04]  /*01e0*/  STG.E desc[UR6][R6.64], R11 ;  /* 0x0000000b06007986 */ /* 0x000fe8000c101906 */
[----:B------:R-:W-:Y:S01]  /*01f0*/  STG.E desc[UR6][R2.64], RZ ;  /* 0x000000ff02007986 */ /* 0x000fe2000c101906 */
[----:B------:R-:W-:Y:S05]  /*0200*/  EXIT ;  /* 0x000000000000794d */ /* 0x000fea0003800000 */
.L_x_3:
[----:B------:R-:W0:Y:S01]  /*0210*/  S2R R5, SR_TID.Y ;  /* 0x0000000000057919 */ /* 0x000e220000002200 */
[----:B------:R-:W0:Y:S01]  /*0220*/  LDC R0, c[0x0][0x364] ;  /* 0x0000d900ff007b82 */ /* 0x000e220000000800 */
[----:B------:R-:W1:Y:S01]  /*0230*/  LDCU.64 UR8, c[0x0][0x3b8] ;  /* 0x00007700ff0877ac */ /* 0x000e620008000a00 */
[----:B------:R-:W-:-:S06]  /*0240*/  USHF.R.U32.HI UR4, URZ, 0x1, UR4 ;  /* 0x00000001ff047899 */ /* 0x000fcc0008011604 */
[----:B------:R-:W2:Y:S01]  /*0250*/  LDC.64 R2, c[0x0][0x3b0] ;  /* 0x0000ec00ff027b82 */ /* 0x000ea20000000a00 */
[----:B------:R-:W-:-:S06]  /*0260*/  UIADD3 UR4, UPT, UPT, -UR4, UR5, URZ ;  /* 0x0000000504047290 */ /* 0x000fcc000fffe1ff */
[----:B0-----:R-:W-:-:S05]  /*0270*/  IMAD R0, R0, UR4, R5 ;  /* 0x0000000400007c24 */ /* 0x001fca000f8e0205 */
[----:B------:R-:W0:Y:S01]  /*0280*/  LDCU UR4, c[0x0][0x3a8] ;  /* 0x00007500ff0477ac */ /* 0x000e220008000800 */
[----:B-1----:R-:W-:-:S05]  /*0290*/  IMAD R5, R0, UR8, R9 ;  /* 0x0000000800057c24 */ /* 0x002fca000f8e0209 */
[C---:B------:R-:W-:Y:S01]  /*02a0*/  IADD3 R7, PT, PT, R5.reuse, UR9, RZ ;  /* 0x0000000905077c10 */ /* 0x040fe2000fffe0ff */
[----:B--2---:R-:W-:-:S04]  /*02b0*/  IMAD.WIDE R4, R5, 0x4, R2 ;  /* 0x0000000405047825 */ /* 0x004fc800078e0202 */
[----:B------:R-:W-:Y:S02]  /*02c0*/  IMAD.WIDE R2, R7, 0x4, R2 ;  /* 0x0000000407027825 */ /* 0x000fe400078e0202 */
[----:B------:R-:W2:Y:S01]  /*02d0*/  LDG.E R5, desc[UR6][R4.64] ;  /* 0x0000000604057981 */ /* 0x000ea2000c1e1900 */
[----:B------:R-:W1:Y:S03]  /*02e0*/  LDC.64 R6, c[0x0][0x3a0] ;  /* 0x0000e800ff067b82 */ /* 0x000e660000000a00 */
[----:B------:R-:W2:Y:S01]  /*02f0*/  LDG.E R2, desc[UR6][R2.64] ;  /* 0x0000000602027981 */ /* 0x000ea2000c1e1900 */
[----:B0-----:R-:W-:-:S04]  /*0300*/  IMAD R9, R0, UR4, R9 ;  /* 0x0000000400097c24 */ /* 0x001fc8000f8e0209 */
[----:B-1----:R-:W-:-:S04]  /*0310*/  IMAD.WIDE R6, R9, 0x4, R6 ;  /* 0x0000000409067825 */ /* 0x002fc800078e0206 */
[----:B--2---:R-:W-:-:S05]  /*0320*/  FADD R9, R2, -R5 ;  /* 0x8000000502097221 */ /* 0x004fca0000000000 */
[----:B------:R-:W-:Y:S01]  /*0330*/  STG.E desc[UR6][R6.64], R9 ;  /* 0x0000000906007986 */ /* 0x000fe2000c101906 */
[----:B------:R-:W-:Y:S05]  /*0340*/  EXIT ;  /* 0x000000000000794d */ /* 0x000fea0003800000 */
.L_x_4:
        /* <DEDUP_REMOVED lines=11> */
.L_x_40:


//--------------------- .text._Z10kernel3_sqPfiiS_iS_ii --------------------------
	.section	.text._Z10kernel3_sqPfiiS_iS_ii,"ax",@progbits
	.align	128
        .global         _Z10kernel3_sqPfiiS_iS_ii
        .type           _Z10kernel3_sqPfiiS_iS_ii,@function
        .size           _Z10kernel3_sqPfiiS_iS_ii,(.L_x_41 - _Z10kernel3_sqPfiiS_iS_ii)
        .other          _Z10kernel3_sqPfiiS_iS_ii,@"STO_CUDA_ENTRY STV_DEFAULT"
_Z10kernel3_sqPfiiS_iS_ii:
.text._Z10kernel3_sqPfiiS_iS_ii:
[----:B------:R-:W-:Y:S01]  /*0000*/  LDC R1, c[0x0][0x37c] ;  /* 0x0000df00ff017b82 */ /* 0x000fe20000000800 */
[----:B------:R-:W0:Y:S07]  /*0010*/  S2R R0, SR_TID.X ;  /* 0x0000000000007919 */ /* 0x000e2e0000002100 */
[----:B------:R-:W0:Y:S01]  /*0020*/  S2UR UR4, SR_CTAID.X ;  /* 0x00000000000479c3 */ /* 0x000e220000002500 */
[----:B------:R-:W1:Y:S01]  /*0030*/  LDCU UR6, c[0x0][0x398] ;  /* 0x00007300ff0677ac */ /* 0x000e620008000800 */
[----:B------:R-:W2:Y:S06]  /*0040*/  S2R R5, SR_TID.Y ;  /* 0x0000000000057919 */ /* 0x000eac0000002200 */
[----:B------:R-:W0:Y:S08]  /*0050*/  LDC R11, c[0x0][0x360] ;  /* 0x0000d800ff0b7b82 */ /* 0x000e300000000800 */
[----:B------:R-:W2:Y:S08]  /*0060*/  S2UR UR5, SR_CTAID.Y ;  /* 0x00000000000579c3 */ /* 0x000eb00000002600 */
[----:B------:R-:W2:Y:S08]  /*0070*/  LDC R4, c[0x0][0x364] ;  /* 0x0000d900ff047b82 */ /* 0x000eb00000000800 */
[----:B------:R-:W3:Y:S01]  /*0080*/  LDC.64 R6, c[0x0][0x388] ;  /* 0x0000e200ff067b82 */ /* 0x000ee20000000a00 */
[----:B0-----:R-:W-:-:S07]  /*0090*/  IMAD R11, R11, UR4, R0 ;  /* 0x000000040b0b7c24 */ /* 0x001fce000f8e0200 */
[----:B------:R-:W0:Y:S01]  /*00a0*/  LDC.64 R2, c[0x0][0x380] ;  /* 0x0000e000ff027b82 */ /* 0x000e220000000a00 */
[----:B--2---:R-:W-:Y:S01]  /*00b0*/  IMAD R0, R4, UR5, R5 ;  /* 0x0000000504007c24 */ /* 0x004fe2000f8e0205 */
[----:B------:R-:W2:Y:S06]  /*00c0*/  LDCU.64 UR4, c[0x0][0x358] ;  /* 0x00006b00ff0477ac */ /* 0x000eac0008000a00 */
[----:B------:R-:W4:Y:S01]  /*00d0*/  LDC.64 R14, c[0x0][0x3a8] ;  /* 0x0000ea00ff0e7b82 */ /* 0x000f220000000a00 */
[----:B---3--:R-:W-:-:S04]  /*00e0*/  IMAD R5, R0, R6, R11 ;  /* 0x0000000600057224 */ /* 0x008fc800078e020b */
[----:B0-----:R-:W-:-:S04]  /*00f0*/  IMAD.WIDE R2, R5, 0x4, R2 ;  /* 0x0000000405027825 */ /* 0x001fc800078e0202 */
[----:B------:R-:W-:Y:S02]  /*0100*/  IMAD.WIDE R4, R7, 0x4, R2 ;  /* 0x0000000407047825 */ /* 0x000fe400078e0202 */
[----:B--2---:R-:W2:Y:S01]  /*0110*/  LDG.E R2, desc[UR4][R2.64] ;  /* 0x0000000402027981 */ /* 0x004ea2000c1e1900 */
[----:B------:R-:W0:Y:S03]  /*0120*/  LDC.64 R6, c[0x0][0x3a0] ;  /* 0x0000e800ff067b82 */ /* 0x000e260000000a00 */
[----:B------:R-:W2:Y:S01]  /*0130*/  LDG.E R9, desc[UR4][R4.64] ;  /* 0x0000000404097981 */ /* 0x000ea2000c1e1900 */
[----:B----4-:R-:W-:-:S04]  /*0140*/  IMAD R13, R0, R14, R11 ;  /* 0x0000000e000d7224 */ /* 0x010fc800078e020b */
[----:B0-----:R-:W-:-:S04]  /*0150*/  IMAD.WIDE R6, R13, 0x4, R6 ;  /* 0x000000040d067825 */ /* 0x001fc800078e0206 */
[----:B--2---:R-:W-:Y:S01]  /*0160*/  FADD R13, -R2, R9 ;  /* 0x00000009020d7221 */ /* 0x004fe20000000100 */
[----:B------:R-:W-:Y:S01]  /*0170*/  IMAD.WIDE R8, R15, 0x4, R6 ;  /* 0x000000040f087825 */ /* 0x000fe200078e0206 */
[----:B------:R-:W0:Y:S03]  /*0180*/  LDC.64 R2, c[0x0][0x390] ;  /* 0x0000e400ff027b82 */ /* 0x000e260000000a00 */
[----:B------:R-:W-:Y:S04]  /*0190*/  STG.E desc[UR4][R4.64], R13 ;  /* 0x0000000d04007986 */ /* 0x000fe8000c101904 */
[----:B------:R-:W2:Y:S04]  /*01a0*/  LDG.E R6, desc[UR4][R6.64] ;  /* 0x0000000406067981 */ /* 0x000ea8000c1e1900 */
[----:B------:R-:W2:Y:S01]  /*01b0*/  LDG.E R9, desc[UR4][R8.64] ;  /* 0x0000000408097981 */ /* 0x000ea2000c1e1900 */
[----:B-1----:R-:W-:-:S04]  /*01c0*/  IMAD R11, R0, UR6, R11 ;  /* 0x00000006000b7c24 */ /* 0x002fc8000f8e020b */
[----:B0-----:R-:W-:-:S04]  /*01d0*/  IMAD.WIDE R2, R11, 0x4, R2 ;  /* 0x000000040b027825 */ /* 0x001fc800078e0202 */
[----:B--2---:R-:W-:-:S05]  /*01e0*/  FADD R11, R6, R9 ;  /* 0x00000009060b7221 */ /* 0x004fca0000000000 */
[----:B------:R-:W-:Y:S01]  /*01f0*/  STG.E desc[UR4][R2.64], R11 ;  /* 0x0000000b02007986 */ /* 0x000fe2000c101904 */
[----:B------:R-:W-:Y:S05]  /*0200*/  EXIT ;  /* 0x000000000000794d */ /* 0x000fea0003800000 */
.L_x_5:
        /* <DEDUP_REMOVED lines=15> */
.L_x_41:


//--------------------- .text._Z10kernel2_sqPfiiiS_iS_ii --------------------------
	.section	.text._Z10kernel2_sqPfiiiS_iS_ii,"ax",@progbits
	.align	128
        .global         _Z10kernel2_sqPfiiiS_iS_ii
        .type           _Z10kernel2_sqPfiiiS_iS_ii,@function
        .size           _Z10kernel2_sqPfiiiS_iS_ii,(.L_x_42 - _Z10kernel2_sqPfiiiS_iS_ii)
        .other          _Z10kernel2_sqPfiiiS_iS_ii,@"STO_CUDA_ENTRY STV_DEFAULT"
_Z10kernel2_sqPfiiiS_iS_ii:
.text._Z10kernel2_sqPfiiiS_iS_ii:
        /* <DEDUP_REMOVED lines=14> */
[----:B------:R-:W2:Y:S08]  /*00e0*/  LDC.64 R2, c[0x0][0x380] ;  /* 0x0000e000ff027b82 */ /* 0x000eb00000000a00 */
[----:B------:R-:W3:Y:S01]  /*00f0*/  LDC R7, c[0x0][0x390] ;  /* 0x0000e400ff077b82 */ /* 0x000ee20000000800 */
[----:B0-----:R-:W-:-:S04]  /*0100*/  IMAD R0, R0, UR6, R5 ;  /* 0x0000000600007c24 */ /* 0x001fc8000f8e0205 */
[----:B-1----:R-:W-:-:S04]  /*0110*/  IMAD R9, R0, UR4, R9 ;  /* 0x0000000400097c24 */ /* 0x002fc8000f8e0209 */
[----:B--2---:R-:W-:-:S04]  /*0120*/  IMAD.WIDE R2, R9, 0x4, R2 ;  /* 0x0000000409027825 */ /* 0x004fc800078e0202 */
[----:B---3--:R-:W-:Y:S02]  /*0130*/  IMAD.WIDE R4, R7, 0x4, R2 ;  /* 0x0000000407047825 */ /* 0x008fe400078e0202 */
[----:B------:R-:W2:Y:S04]  /*0140*/  LDG.E R2, desc[UR8][R2.64] ;  /* 0x0000000802027981 */ /* 0x000ea8000c1e1900 */
[----:B------:R-:W2:Y:S02]  /*0150*/  LDG.E R7, desc[UR8][R4.64] ;  /* 0x0000000804077981 */ /* 0x000ea4000c1e1900 */
[----:B--2---:R-:W-:-:S05]  /*0160*/  FADD R7, R2, R7 ;  /* 0x0000000702077221 */ /* 0x004fca0000000000 */
[----:B------:R-:W-:Y:S01]  /*0170*/  STG.E desc[UR8][R4.64], R7 ;  /* 0x0000000704007986 */ /* 0x000fe2000c101908 */
[----:B------:R-:W-:Y:S05]  /*0180*/  EXIT ;  /* 0x000000000000794d */ /* 0x000fea0003800000 */
.L_x_6:
        /* <DEDUP_REMOVED lines=18> */
[----:B--2---:R-:W-:-:S05]  /*02b0*/  FADD R7, R0, R7 ;  /* 0x0000000700077221 */ /* 0x004fca0000000000 */
[----:B------:R-:W-:Y:S04]  /*02c0*/  STG.E desc[UR8][R4.64], R7 ;  /* 0x0000000704007986 */ /* 0x000fe8000c101908 */
[----:B------:R-:W-:Y:S01]  /*02d0*/  STG.E desc[UR8][R2.64], RZ ;  /* 0x000000ff02007986 */ /* 0x000fe2000c101908 */
[----:B------:R-:W-:Y:S05]  /*02e0*/  EXIT ;  /* 0x000000000000794d */ /* 0x000fea0003800000 */
.L_x_7:
        /* <DEDUP_REMOVED lines=16> */
[----:B---3--:R-:W-:-:S05]  /*03f0*/  FADD R9, R2, R5 ;  /* 0x0000000502097221 */ /* 0x008fca0000000000 */
[----:B------:R-:W-:Y:S01]  /*0400*/  STG.E desc[UR8][R6.64], R9 ;  /* 0x0000000906007986 */ /* 0x000fe2000c101908 */
[----:B------:R-:W-:Y:S05]  /*0410*/  EXIT ;  /* 0x000000000000794d */ /* 0x000fea0003800000 */
.L_x_8:
        /* <DEDUP_REMOVED lines=14> */
.L_x_42:


//--------------------- .text._Z10kernel7_sqPfiiS_iiS_S_i --------------------------
	.section	.text._Z10kernel7_sqPfiiS_iiS_S_i,"ax",@progbits
	.align	128
        .global         _Z10kernel7_sqPfiiS_iiS_S_i
        .type           _Z10kernel7_sqPfiiS_iiS_S_i,@function
        .size           _Z10kernel7_sqPfiiS_iiS_S_i,(.L_x_43 - _Z10kernel7_sqPfiiS_iiS_S_i)
        .other          _Z10kernel7_sqPfiiS_iiS_S_i,@"STO_CUDA_ENTRY STV_DEFAULT"
_Z10kernel7_sqPfiiS_iiS_S_i:
.text._Z10kernel7_sqPfiiS_iiS_S_i:
        /* <DEDUP_REMOVED lines=14> */
[----:B---3--:R-:W-:-:S07]  /*00e0*/  IMAD R5, R0, R6, R11 ;  /* 0x0000000600057224 */ /* 0x008fce00078e020b */
[----:B------:R-:W3:Y:S01]  /*00f0*/  LDC.64 R8, c[0x0][0x390] ;  /* 0x0000e400ff087b82 */ /* 0x000ee20000000a00 */
[----:B0-----:R-:W-:-:S04]  /*0100*/  IMAD.WIDE R2, R5, 0x4, R2 ;  /* 0x0000000405027825 */ /* 0x001fc800078e0202 */
[----:B------:R-:W-:Y:S02]  /*0110*/  IMAD.WIDE R4, R7, 0x4, R2 ;  /* 0x0000000407047825 */ /* 0x000fe400078e0202 */
[----:B--2---:R-:W2:Y:S01]  /*0120*/  LDG.E R2, desc[UR4][R2.64] ;  /* 0x0000000402027981 */ /* 0x004ea2000c1e1900 */
[----:B------:R-:W0:Y:S03]  /*0130*/  LDC.64 R6, c[0x0][0x3a0] ;  /* 0x0000e800ff067b82 */ /* 0x000e260000000a00 */
[----:B------:R-:W2:Y:S01]  /*0140*/  LDG.E R5, desc[UR4][R4.64] ;  /* 0x0000000404057981 */ /* 0x000ea2000c1e1900 */
[C-C-:B----4-:R-:W-:Y:S02]  /*0150*/  IMAD R15, R0.reuse, R16, R11.reuse ;  /* 0x00000010000f7224 */ /* 0x150fe400078e020b */
[----:B-1----:R-:W-:Y:S02]  /*0160*/  IMAD R13, R0, UR6, R11 ;  /* 0x00000006000d7c24 */ /* 0x002fe4000f8e020b */
[----:B---3--:R-:W-:-:S04]  /*0170*/  IMAD.WIDE R8, R15, 0x4, R8 ;  /* 0x000000040f087825 */ /* 0x008fc800078e0208 */
[----:B0-----:R-:W-:-:S04]  /*0180*/  IMAD.WIDE R6, R13, 0x4, R6 ;  /* 0x000000040d067825 */ /* 0x001fc800078e0206 */
[----:B--2---:R-:W-:Y:S01]  /*0190*/  FADD R11, R2, -R5 ;  /* 0x80000005020b7221 */ /* 0x004fe20000000000 */
[----:B------:R-:W-:Y:S01]  /*01a0*/  IMAD.WIDE R2, R17, 0x4, R8 ;  /* 0x0000000411027825 */ /* 0x000fe200078e0208 */
[----:B------:R-:W0:Y:S03]  /*01b0*/  LDC.64 R4, c[0x0][0x3a8] ;  /* 0x0000ea00ff047b82 */ /* 0x000e260000000a00 */
[----:B------:R-:W-:Y:S04]  /*01c0*/  STG.E desc[UR4][R6.64], R11 ;  /* 0x0000000b06007986 */ /* 0x000fe8000c101904 */
[----:B------:R-:W2:Y:S04]  /*01d0*/  LDG.E R8, desc[UR4][R8.64] ;  /* 0x0000000408087981 */ /* 0x000ea8000c1e1900 */
[----:B------:R-:W2:Y:S01]  /*01e0*/  LDG.E R3, desc[UR4][R2.64] ;  /* 0x0000000402037981 */ /* 0x000ea2000c1e1900 */
[----:B0-----:R-:W-:-:S04]  /*01f0*/  IMAD.WIDE R4, R13, 0x4, R4 ;  /* 0x000000040d047825 */ /* 0x001fc800078e0204 */
[----:B--2---:R-:W-:-:S05]  /*0200*/  FADD R13, R8, R3 ;  /* 0x00000003080d7221 */ /* 0x004fca0000000000 */
[----:B------:R-:W-:Y:S01]  /*0210*/  STG.E desc[UR4][R4.64], R13 ;  /* 0x0000000d04007986 */ /* 0x000fe2000c101904 */
[----:B------:R-:W-:Y:S05]  /*0220*/  EXIT ;  /* 0x000000000000794d */ /* 0x000fea0003800000 */
.L_x_9:
        /* <DEDUP_REMOVED lines=13> */
.L_x_43:


//--------------------- .text._Z10kernel1_sqPfiiS_iiS_S_i --------------------------
	.section	.text._Z10kernel1_sqPfiiS_iiS_S_i,"ax",@progbits
	.align	128
        .global         _Z10kernel1_sqPfiiS_iiS_S_i
        .type           _Z10kernel1_sqPfiiS_iiS_S_i,@function
        .size           _Z10kernel1_sqPfiiS_iiS_S_i,(.L_x_44 - _Z10kernel1_sqPfiiS_iiS_S_i)
        .other          _Z10kernel1_sqPfiiS_iiS_S_i,@"STO_CUDA_ENTRY STV_DEFAULT"
_Z10kernel1_sqPfiiS_iiS_S_i:
.text._Z10kernel1_sqPfiiS_iiS_S_i:
        /* <DEDUP_REMOVED lines=25> */
[----:B--2---:R-:W-:Y:S01]  /*0190*/  FADD R11, R2, R5 ;  /* 0x00000005020b7221 */ /* 0x004fe20000000000 */
        /* <DEDUP_REMOVED lines=9> */
.L_x_10:
        /* <DEDUP_REMOVED lines=13> */
.L_x_44:


//--------------------- .text._Z7kernel6PfiS_iiS_iS_iiiii --------------------------
	.section	.text._Z7kernel6PfiS_iiS_iS_iiiii,"ax",@progbits
	.align	128
        .global         _Z7kernel6PfiS_iiS_iS_iiiii
        .type           _Z7kernel6PfiS_iiS_iS_iiiii,@function
        .size           _Z7kernel6PfiS_iiS_iS_iiiii,(.L_x_45 - _Z7kernel6PfiS_iiS_iS_iiiii)
        .other          _Z7kernel6PfiS_iiS_iS_iiiii,@"STO_CUDA_ENTRY STV_DEFAULT"
_Z7kernel6PfiS_iiS_iS_iiiii:
.text._Z7kernel6PfiS_iiS_iS_iiiii:
[----:B------:R-:W-:Y:S01]  /*0000*/  LDC R1, c[0x0][0x37c] ;  /* 0x0000df00ff017b82 */ /* 0x000fe20000000800 */
[----:B------:R-:W0:Y:S07]  /*0010*/  S2R R0, SR_TID.X ;  /* 0x0000000000007919 */ /* 0x000e2e0000002100 */
[----:B------:R-:W1:Y:S01]  /*0020*/  S2UR UR8, SR_CTAID.Y ;  /* 0x00000000000879c3 */ /* 0x000e620000002600 */
[----:B------:R-:W2:Y:S01]  /*0030*/  LDCU UR9, c[0x0][0x3c4] ;  /* 0x00007880ff0977ac */ /* 0x000ea20008000800 */
[----:B------:R-:W-:Y:S01]  /*0040*/  BSSY.RECONVERGENT B0, `(.L_x_11) ;  /* 0x000001b000007945 */ /* 0x000fe20003800200 */
[----:B------:R-:W3:Y:S05]  /*0050*/  LDCU UR10, c[0x0][0x3c8] ;  /* 0x00007900ff0a77ac */ /* 0x000eea0008000800 */
[----:B------:R-:W0:Y:S01]  /*0060*/  S2UR UR5, SR_CTAID.X ;  /* 0x00000000000579c3 */ /* 0x000e220000002500 */
[----:B------:R-:W4:Y:S07]  /*0070*/  LDCU.64 UR6, c[0x0][0x358] ;  /* 0x00006b00ff0677ac */ /* 0x000f2e0008000a00 */
[----:B------:R-:W0:Y:S08]  /*0080*/  LDC R3, c[0x0][0x360] ;  /* 0x0000d800ff037b82 */ /* 0x000e300000000800 */
[----:B------:R-:W5:Y:S01]  /*0090*/  LDC R6, c[0x0][0x374] ;  /* 0x0000dd00ff067b82 */ /* 0x000f620000000800 */
[----:B-1----:R-:W-:Y:S01]  /*00a0*/  UIMAD UR4, UR8, 0x3, URZ ;  /* 0x00000003080478a4 */ /* 0x002fe2000f8e02ff */
[----:B0-----:R-:W-:-:S05]  /*00b0*/  IMAD R3, R3, UR5, R0 ;  /* 0x0000000503037c24 */ /* 0x001fca000f8e0200 */
[C---:B-----5:R-:W-:Y:S02]  /*00c0*/  ISETP.LE.U32.AND P1, PT, R6.reuse, UR4, PT ;  /* 0x0000000406007c0c */ /* 0x060fe4000bf23070 */
[C---:B------:R-:W-:Y:S02]  /*00d0*/  ISETP.LE.U32.AND P2, PT, R6.reuse, UR4, PT ;  /* 0x0000000406007c0c */ /* 0x040fe4000bf43070 */
[C---:B--2---:R-:W-:Y:S02]  /*00e0*/  ISETP.GE.OR P1, PT, R3.reuse, UR9, P1 ;  /* 0x0000000903007c0c */ /* 0x044fe40008f26670 */
[----:B------:R-:W-:Y:S02]  /*00f0*/  SHF.L.U32 R0, R6, 0x1, RZ ;  /* 0x0000000106007819 */ /* 0x000fe400000006ff */
[----:B---3--:R-:W-:Y:S02]  /*0100*/  ISETP.GE.OR P2, PT, R3, UR10, !P2 ;  /* 0x0000000a03007c0c */ /* 0x008fe4000d746670 */
[----:B------:R-:W-:-:S02]  /*0110*/  ISETP.LT.U32.AND P0, PT, R0, UR4, PT ;  /* 0x0000000400007c0c */ /* 0x000fc4000bf01070 */
[----:B------:R-:W-:Y:S02]  /*0120*/  ISETP.LE.U32.OR P2, PT, R0, UR4, P2 ;  /* 0x0000000400007c0c */ /* 0x000fe40009743470 */
[----:B------:R-:W-:-:S03]  /*0130*/  ISETP.GE.OR P0, PT, R3, UR10, !P0 ;  /* 0x0000000a03007c0c */ /* 0x000fc6000c706670 */
[----:B----4-:R-:W-:Y:S10]  /*0140*/  @P1 BRA `(.L_x_12) ;  /* 0x0000000000281947 */ /* 0x010ff40003800000 */
[----:B------:R-:W0:Y:S01]  /*0150*/  S2R R5, SR_TID.Y ;  /* 0x0000000000057919 */ /* 0x000e220000002200 */
[----:B------:R-:W0:Y:S01]  /*0160*/  LDC R2, c[0x0][0x364] ;  /* 0x0000d900ff027b82 */ /* 0x000e220000000800 */
[----:B------:R-:W1:Y:S01]  /*0170*/  LDCU UR5, c[0x0][0x3c0] ;  /* 0x00007800ff0577ac */ /* 0x000e620008000800 */
[----:B0-----:R-:W-:-:S05]  /*0180*/  IMAD R2, R2, UR8, R5 ;  /* 0x0000000802027c24 */ /* 0x001fca000f8e0205 */
[----:B-1----:R-:W-:-:S13]  /*0190*/  ISETP.GE.AND P1, PT, R2, UR5, PT ;  /* 0x0000000502007c0c */ /* 0x002fda000bf26270 */
[----:B------:R-:W0:Y:S08]  /*01a0*/  @!P1 LDC R7, c[0x0][0x388] ;  /* 0x0000e200ff079b82 */ /* 0x000e300000000800 */
[----:B------:R-:W1:Y:S01]  /*01b0*/  @!P1 LDC.64 R4, c[0x0][0x380] ;  /* 0x0000e000ff049b82 */ /* 0x000e620000000a00 */
[----:B0-----:R-:W-:-:S04]  /*01c0*/  @!P1 IMAD R7, R2, R7, R3 ;  /* 0x0000000702079224 */ /* 0x001fc800078e0203 */
[----:B-1----:R-:W-:-:S05]  /*01d0*/  @!P1 IMAD.WIDE R4, R7, 0x4, R4 ;  /* 0x0000000407049825 */ /* 0x002fca00078e0204 */
[----:B------:R0:W-:Y:S02]  /*01e0*/  @!P1 STG.E desc[UR6][R4.64], RZ ;  /* 0x000000ff04009986 */ /* 0x0001e4000c101906 */
.L_x_12:
[----:B------:R-:W-:Y:S05]  /*01f0*/  BSYNC.RECONVERGENT B0 ;  /* 0x0000000000007941 */ /* 0x000fea0003800200 */
.L_x_11:
[----:B------:R-:W-:Y:S04]  /*0200*/  BSSY.RECONVERGENT B0, `(.L_x_13) ;  /* 0x0000016000007945 */ /* 0x000fe80003800200 */
[----:B------:R-:W-:Y:S05]  /*0210*/  @P2 BRA `(.L_x_14) ;  /* 0x0000000000502947 */ /* 0x000fea0003800000 */
[----:B0-----:R-:W0:Y:S01]  /*0220*/  S2R R5, SR_TID.Y ;  /* 0x0000000000057919 */ /* 0x001e220000002200 */
[----:B------:R-:W-:Y:S01]  /*0230*/  LOP3.LUT R2, R6, 0xffff, RZ, 0xc0, !PT ;  /* 0x0000ffff06027812 */ /* 0x000fe200078ec0ff */
[----:B------:R-:W0:Y:S04]  /*0240*/  LDCU UR5, c[0x0][0x364] ;  /* 0x00006c80ff0577ac */ /* 0x000e280008000800 */
[----:B------:R-:W-:Y:S01]  /*0250*/  IMAD R2, R2, 0xaaab, RZ ;  /* 0x0000aaab02027824 */ /* 0x000fe200078e02ff */
[----:B------:R-:W1:Y:S04]  /*0260*/  LDCU UR11, c[0x0][0x3c0] ;  /* 0x00007800ff0b77ac */ /* 0x000e680008000800 */
[----:B------:R-:W-:-:S04]  /*0270*/  SHF.R.U32.HI R2, RZ, 0x11, R2 ;  /* 0x00000011ff027819 */ /* 0x000fc80000011602 */
[----:B------:R-:W-:-:S05]  /*0280*/  IADD3 R2, PT, PT, -R2, UR8, RZ ;  /* 0x0000000802027c10 */ /* 0x000fca000fffe1ff */
[----:B0-----:R-:W-:-:S05]  /*0290*/  IMAD R2, R2, UR5, R5 ;  /* 0x0000000502027c24 */ /* 0x001fca000f8e0205 */
[----:B-1----:R-:W-:-:S13]  /*02a0*/  ISETP.GE.AND P1, PT, R2, UR11, PT ;  /* 0x0000000b02007c0c */ /* 0x002fda000bf26270 */
[----:B------:R-:W-:Y:S05]  /*02b0*/  @P1 BRA `(.L_x_14) ;  /* 0x0000000000281947 */ /* 0x000fea0003800000 */
[----:B------:R-:W0:Y:S01]  /*02c0*/  LDCU.64 UR12, c[0x0][0x398] ;  /* 0x00007300ff0c77ac */ /* 0x000e220008000a00 */
[----:B------:R-:W1:Y:S01]  /*02d0*/  LDC.64 R4, c[0x0][0x390] ;  /* 0x0000e400ff047b82 */ /* 0x000e620000000a00 */
[----:B0-----:R-:W-:-:S05]  /*02e0*/  IMAD R7, R2, UR12, R3 ;  /* 0x0000000c02077c24 */ /* 0x001fca000f8e0203 */
[C---:B------:R-:W-:Y:S01]  /*02f0*/  IADD3 R9, PT, PT, R7.reuse, UR13, RZ ;  /* 0x0000000d07097c10 */ /* 0x040fe2000fffe0ff */
[----:B-1----:R-:W-:-:S04]  /*0300*/  IMAD.WIDE R6, R7, 0x4, R4 ;  /* 0x0000000407067825 */ /* 0x002fc800078e0204 */
[----:B------:R-:W-:Y:S02]  /*0310*/  IMAD.WIDE R4, R9, 0x4, R4 ;  /* 0x0000000409047825 */ /* 0x000fe400078e0204 */
[----:B------:R-:W2:Y:S04]  /*0320*/  LDG.E R9, desc[UR6][R6.64] ;  /* 0x0000000606097981 */ /* 0x000ea8000c1e1900 */
[----:B------:R-:W2:Y:S02]  /*0330*/  LDG.E R4, desc[UR6][R4.64] ;  /* 0x0000000604047981 */ /* 0x000ea4000c1e1900 */
[----:B--2---:R-:W-:-:S05]  /*0340*/  FADD R9, -R4, R9 ;  /* 0x0000000904097221 */ /* 0x004fca0000000100 */
[----:B------:R1:W-:Y:S02]  /*0350*/  STG.E desc[UR6][R6.64], R9 ;  /* 0x0000000906007986 */ /* 0x0003e4000c101906 */
.L_x_14:
[----:B------:R-:W-:Y:S05]  /*0360*/  BSYNC.RECONVERGENT B0 ;  /* 0x0000000000007941 */ /* 0x000fea0003800200 */
.L_x_13:
[----:B------:R-:W-:Y:S05]  /*0370*/  @P0 EXIT ;  /* 0x000000000000094d */ /* 0x000fea0003800000 */
[----:B0-----:R-:W0:Y:S01]  /*0380*/  S2R R5, SR_TID.Y ;  /* 0x0000000000057919 */ /* 0x001e220000002200 */
[----:B------:R-:W0:Y:S01]  /*0390*/  LDCU UR4, c[0x0][0x364] ;  /* 0x00006c80ff0477ac */ /* 0x000e220008000800 */
[----:B------:R-:W-:-:S05]  /*03a0*/  IMAD.HI.U32 R0, R0, -0x55555555, RZ ;  /* 0xaaaaaaab00007827 */ /* 0x000fca00078e00ff */
[----:B------:R-:W-:-:S04]  /*03b0*/  SHF.R.U32.HI R0, RZ, 0x1, R0 ;  /* 0x00000001ff007819 */ /* 0x000fc80000011600 */
[----:B------:R-:W-:-:S05]  /*03c0*/  IADD3 R0, PT, PT, -R0, UR8, RZ ;  /* 0x0000000800007c10 */ /* 0x000fca000fffe1ff */
[----:B0-----:R-:W-:-:S05]  /*03d0*/  IMAD R0, R0, UR4, R5 ;  /* 0x0000000400007c24 */ /* 0x001fca000f8e0205 */
[----:B------:R-:W-:-:S13]  /*03e0*/  ISETP.GE.AND P0, PT, R0, UR9, PT ;  /* 0x0000000900007c0c */ /* 0x000fda000bf06270 */
[----:B------:R-:W-:Y:S05]  /*03f0*/  @P0 EXIT ;  /* 0x000000000000094d */ /* 0x000fea0003800000 */
[----:B-1----:R-:W0:Y:S01]  /*0400*/  LDC.64 R8, c[0x0][0x3b8] ;  /* 0x0000ee00ff087b82 */ /* 0x002e220000000a00 */
[----:B------:R-:W1:Y:S07]  /*0410*/  LDCU UR4, c[0x0][0x3a8] ;  /* 0x00007500ff0477ac */ /* 0x000e6e0008000800 */
[----:B------:R-:W2:Y:S01]  /*0420*/  LDC.64 R4, c[0x0][0x3b0] ;  /* 0x0000ec00ff047b82 */ /* 0x000ea20000000a00 */
[----:B0-----:R-:W-:-:S04]  /*0430*/  IMAD R7, R0, R8, R3 ;  /* 0x0000000800077224 */ /* 0x001fc800078e0203 */
[----:B--2---:R-:W-:-:S04]  /*0440*/  IMAD.WIDE R4, R7, 0x4, R4 ;  /* 0x0000000407047825 */ /* 0x004fc800078e0204 */
[----:B------:R-:W-:Y:S02]  /*0450*/  IMAD.WIDE R6, R9, 0x4, R4 ;  /* 0x0000000409067825 */ /* 0x000fe400078e0204 */
[----:B------:R-:W2:Y:S01]  /*0460*/  LDG.E R4, desc[UR6][R4.64] ;  /* 0x0000000604047981 */ /* 0x000ea2000c1e1900 */
[----:B------:R-:W0:Y:S03]  /*0470*/  LDC.64 R8, c[0x0][0x3a0] ;  /* 0x0000e800ff087b82 */ /* 0x000e260000000a00 */
[----:B------:R-:W2:Y:S01]  /*0480*/  LDG.E R7, desc[UR6][R6.64] ;  /* 0x0000000606077981 */ /* 0x000ea2000c1e1900 */
[----:B-1----:R-:W-:-:S04]  /*0490*/  IMAD R3, R0, UR4, R3 ;  /* 0x0000000400037c24 */ /* 0x002fc8000f8e0203 */
[----:B0-----:R-:W-:-:S04]  /*04a0*/  IMAD.WIDE R2, R3, 0x4, R8 ;  /* 0x0000000403027825 */ /* 0x001fc800078e0208 */
[----:B--2---:R-:W-:-:S05]  /*04b0*/  FADD R9, R4, -R7 ;  /* 0x8000000704097221 */ /* 0x004fca0000000000 */
[----:B------:R-:W-:Y:S01]  /*04c0*/  STG.E desc[UR6][R2.64], R9 ;  /* 0x0000000902007986 */ /* 0x000fe2000c101906 */
[----:B------:R-:W-:Y:S05]  /*04d0*/  EXIT ;  /* 0x000000000000794d */ /* 0x000fea0003800000 */
.L_x_15:
        /* <DEDUP_REMOVED lines=10> */
.L_x_45:


//--------------------- .text._Z7kernel5PfiiS_i   --------------------------
	.section	.text._Z7kernel5PfiiS_i,"ax",@progbits
	.align	128
        .global         _Z7kernel5PfiiS_i
        .type           _Z7kernel5PfiiS_i,@function
        .size           _Z7kernel5PfiiS_i,(.L_x_46 - _Z7kernel5PfiiS_i)
        .other          _Z7kernel5PfiiS_i,@"STO_CUDA_ENTRY STV_DEFAULT"
_Z7kernel5PfiiS_i:
.text._Z7kernel5PfiiS_i:
[----:B------:R-:W-:Y:S01]  /*0000*/  LDC R1, c[0x0][0x37c] ;  /* 0x0000df00ff017b82 */ /* 0x000fe20000000800 */
[----:B------:R-:W0:Y:S07]  /*0010*/  S2R R0, SR_TID.X ;  /* 0x0000000000007919 */ /* 0x000e2e0000002100 */
[----:B------:R-:W0:Y:S01]  /*0020*/  S2UR UR6, SR_CTAID.X ;  /* 0x00000000000679c3 */ /* 0x000e220000002500 */
[----:B------:R-:W1:Y:S01]  /*0030*/  LDCU UR8, c[0x0][0x398] ;  /* 0x00007300ff0877ac */ /* 0x000e620008000800 */
[----:B------:R-:W2:Y:S01]  /*0040*/  S2R R11, SR_TID.Y ;  /* 0x00000000000b7919 */ /* 0x000ea20000002200 */
[----:B------:R-:W3:Y:S05]  /*0050*/  LDCU.64 UR4, c[0x0][0x358] ;  /* 0x00006b00ff0477ac */ /* 0x000eea0008000a00 */
[----:B------:R-:W0:Y:S08]  /*0060*/  LDC R9, c[0x0][0x360] ;  /* 0x0000d800ff097b82 */ /* 0x000e300000000800 */
[----:B------:R-:W2:Y:S08]  /*0070*/  S2UR UR7, SR_CTAID.Y ;  /* 0x00000000000779c3 */ /* 0x000eb00000002600 */
[----:B------:R-:W2:Y:S08]  /*0080*/  LDC R8, c[0x0][0x364] ;  /* 0x0000d900ff087b82 */ /* 0x000eb00000000800 */
[----:B------:R-:W4:Y:S01]  /*0090*/  LDC.64 R2, c[0x0][0x388] ;  /* 0x0000e200ff027b82 */ /* 0x000f220000000a00 */
[----:B0-----:R-:W-:-:S07]  /*00a0*/  IMAD R9, R9, UR6, R0 ;  /* 0x0000000609097c24 */ /* 0x001fce000f8e0200 */
[----:B------:R-:W0:Y:S08]  /*00b0*/  LDC.64 R4, c[0x0][0x390] ;  /* 0x0000e400ff047b82 */ /* 0x000e300000000a00 */
[----:B------:R-:W5:Y:S01]  /*00c0*/  LDC.64 R6, c[0x0][0x380] ;  /* 0x0000e000ff067b82 */ /* 0x000f620000000a00 */
[----:B--2---:R-:W-:-:S04]  /*00d0*/  IMAD R0, R8, UR7, R11 ;  /* 0x0000000708007c24 */ /* 0x004fc8000f8e020b */
[C-C-:B-1----:R-:W-:Y:S02]  /*00e0*/  IMAD R11, R0.reuse, UR8, R9.reuse ;  /* 0x00000008000b7c24 */ /* 0x142fe4000f8e0209 */
[----:B----4-:R-:W-:Y:S02]  /*00f0*/  IMAD R9, R0, R2, R9 ;  /* 0x0000000200097224 */ /* 0x010fe400078e0209 */
[----:B0-----:R-:W-:-:S05]  /*0100*/  IMAD.WIDE R4, R11, 0x4, R4 ;  /* 0x000000040b047825 */ /* 0x001fca00078e0204 */
[----:B---3--:R-:W2:Y:S01]  /*0110*/  LDG.E R0, desc[UR4][R4.64] ;  /* 0x0000000404007981 */ /* 0x008ea2000c1e1900 */
[----:B-----5:R-:W-:-:S05]  /*0120*/  IMAD.WIDE R6, R9, 0x4, R6 ;  /* 0x0000000409067825 */ /* 0x020fca00078e0206 */
[----:B------:R-:W2:Y:S01]  /*0130*/  LDG.E R9, desc[UR4][R6.64] ;  /* 0x0000000406097981 */ /* 0x000ea2000c1e1900 */
[----:B------:R-:W-:-:S04]  /*0140*/  IMAD.WIDE R2, R3, 0x4, R6 ;  /* 0x0000000403027825 */ /* 0x000fc800078e0206 */
[----:B--2---:R-:W-:-:S05]  /*0150*/  FADD R9, R0, R9 ;  /* 0x0000000900097221 */ /* 0x004fca0000000000 */
[----:B------:R-:W-:Y:S04]  /*0160*/  STG.E desc[UR4][R6.64], R9 ;  /* 0x0000000906007986 */ /* 0x000fe8000c101904 */
[----:B------:R-:W2:Y:S04]  /*0170*/  LDG.E R0, desc[UR4][R4.64] ;  /* 0x0000000404007981 */ /* 0x000ea8000c1e1900 */
[----:B------:R-:W2:Y:S02]  /*0180*/  LDG.E R11, desc[UR4][R2.64] ;  /* 0x00000004020b7981 */ /* 0x000ea4000c1e1900 */
[----:B--2---:R-:W-:-:S05]  /*0190*/  FADD R11, R0, R11 ;  /* 0x0000000b000b7221 */ /* 0x004fca0000000000 */
[----:B------:R-:W-:Y:S01]  /*01a0*/  STG.E desc[UR4][R2.64], R11 ;  /* 0x0000000b02007986 */ /* 0x000fe2000c101904 */
[----:B------:R-:W-:Y:S05]  /*01b0*/  EXIT ;  /* 0x000000000000794d */ /* 0x000fea0003800000 */
.L_x_16:
        /* <DEDUP_REMOVED lines=12> */
.L_x_46:


//--------------------- .text._Z7kernel4PfiiS_iS_iS_iiii --------------------------
	.section	.text._Z7kernel4PfiiS_iS_iS_iiii,"ax",@progbits
	.align	128
        .global         _Z7kernel4PfiiS_iS_iS_iiii
        .type           _Z7kernel4PfiiS_iS_iS_iiii,@function
        .size           _Z7kernel4PfiiS_iS_iS_iiii,(.L_x_47 - _Z7kernel4PfiiS_iS_iS_iiii)
        .other          _Z7kernel4PfiiS_iS_iS_iiii,@"STO_CUDA_ENTRY STV_DEFAULT"
_Z7kernel4PfiiS_iS_iS_iiii:
.text._Z7kernel4PfiiS_iS_iS_iiii:
        /* <DEDUP_REMOVED lines=13> */
[----:B------:R-:W1:Y:S01]  /*00d0*/  LDCU UR4, c[0x0][0x3c0] ;  /* 0x00007800ff0477ac */ /* 0x000e620008000800 */
[----:B0-----:R-:W-:-:S05]  /*00e0*/  IMAD R0, R0, UR5, R3 ;  /* 0x0000000500007c24 */ /* 0x001fca000f8e0203 */
[----:B-1----:R-:W-:-:S13]  /*00f0*/  ISETP.GE.AND P0, PT, R0, UR4, PT ;  /* 0x0000000400007c0c */ /* 0x002fda000bf06270 */
[----:B------:R-:W-:Y:S05]  /*0100*/  @P0 EXIT ;  /* 0x000000000000094d */ /* 0x000fea0003800000 */
[----:B------:R-:W0:Y:S01]  /*0110*/  LDC.64 R10, c[0x0][0x388] ;  /* 0x0000e200ff0a7b82 */ /* 0x000e220000000a00 */
[----:B------:R-:W1:Y:S07]  /*0120*/  LDCU UR4, c[0x0][0x398] ;  /* 0x00007300ff0477ac */ /* 0x000e6e0008000800 */
[----:B------:R-:W2:Y:S08]  /*0130*/  LDC.64 R2, c[0x0][0x390] ;  /* 0x0000e400ff027b82 */ /* 0x000eb00000000a00 */
[----:B------:R-:W3:Y:S01]  /*0140*/  LDC.64 R4, c[0x0][0x380] ;  /* 0x0000e000ff047b82 */ /* 0x000ee20000000a00 */
[----:B-1----:R-:W-:-:S02]  /*0150*/  IMAD R7, R0, UR4, R9 ;  /* 0x0000000400077c24 */ /* 0x002fc4000f8e0209 */
[----:B0-----:R-:W-:Y:S02]  /*0160*/  IMAD R9, R0, R10, R9 ;  /* 0x0000000a00097224 */ /* 0x001fe400078e0209 */
[----:B--2---:R-:W-:-:S05]  /*0170*/  IMAD.WIDE R2, R7, 0x4, R2 ;  /* 0x0000000407027825 */ /* 0x004fca00078e0202 */
[----:B------:R-:W2:Y:S01]  /*0180*/  LDG.E R0, desc[UR6][R2.64] ;  /* 0x0000000602007981 */ /* 0x000ea2000c1e1900 */
[----:B---3--:R-:W-:-:S05]  /*0190*/  IMAD.WIDE R4, R9, 0x4, R4 ;  /* 0x0000000409047825 */ /* 0x008fca00078e0204 */
        /* <DEDUP_REMOVED lines=10> */
.L_x_17:
[----:B------:R-:W0:Y:S01]  /*0240*/  S2R R3, SR_TID.Y ;  /* 0x0000000000037919 */ /* 0x000e220000002200 */
[----:B------:R-:W0:Y:S01]  /*0250*/  LDC R0, c[0x0][0x364] ;  /* 0x0000d900ff007b82 */ /* 0x000e220000000800 */
[----:B------:R-:W1:Y:S01]  /*0260*/  LDCU UR8, c[0x0][0x3c4] ;  /* 0x00007880ff0877ac */ /* 0x000e620008000800 */
[----:B------:R-:W-:-:S04]  /*0270*/  USHF.R.U32.HI UR4, URZ, 0x1, UR4 ;  /* 0x00000001ff047899 */ /* 0x000fc80008011604 */
[----:B------:R-:W-:-:S06]  /*0280*/  UIADD3 UR4, UPT, UPT, -UR4, UR5, URZ ;  /* 0x0000000504047290 */ /* 0x000fcc000fffe1ff */
[----:B0-----:R-:W-:-:S05]  /*0290*/  IMAD R0, R0, UR4, R3 ;  /* 0x0000000400007c24 */ /* 0x001fca000f8e0203 */
[----:B-1----:R-:W-:-:S13]  /*02a0*/  ISETP.GE.AND P0, PT, R0, UR8, PT ;  /* 0x0000000800007c0c */ /* 0x002fda000bf06270 */
[----:B------:R-:W-:Y:S05]  /*02b0*/  @P0 EXIT ;  /* 0x000000000000094d */ /* 0x000fea0003800000 */
[----:B------:R-:W0:Y:S01]  /*02c0*/  LDCU.64 UR4, c[0x0][0x3b8] ;  /* 0x00007700ff0477ac */ /* 0x000e220008000a00 */
[----:B------:R-:W1:Y:S01]  /*02d0*/  LDC.64 R2, c[0x0][0x3b0] ;  /* 0x0000ec00ff027b82 */ /* 0x000e620000000a00 */
[----:B0-----:R-:W-:Y:S01]  /*02e0*/  IMAD R5, R0, UR4, R9 ;  /* 0x0000000400057c24 */ /* 0x001fe2000f8e0209 */
[----:B------:R-:W0:Y:S04]  /*02f0*/  LDCU UR4, c[0x0][0x3a8] ;  /* 0x00007500ff0477ac */ /* 0x000e280008000800 */
[C---:B------:R-:W-:Y:S01]  /*0300*/  IADD3 R7, PT, PT, R5.reuse, UR5, RZ ;  /* 0x0000000505077c10 */ /* 0x040fe2000fffe0ff */
[----:B-1----:R-:W-:-:S04]  /*0310*/  IMAD.WIDE R4, R5, 0x4, R2 ;  /* 0x0000000405047825 */ /* 0x002fc800078e0202 */
        /* <DEDUP_REMOVED lines=9> */
.L_x_18:
        /* <DEDUP_REMOVED lines=13> */
.L_x_47:


//--------------------- .text._Z7kernel3PfiiS_iS_iiii --------------------------
	.section	.text._Z7kernel3PfiiS_iS_iiii,"ax",@progbits
	.align	128
        .global         _Z7kernel3PfiiS_iS_iiii
        .type           _Z7kernel3PfiiS_iS_iiii,@function
        .size           _Z7kernel3PfiiS_iS_iiii,(.L_x_48 - _Z7kernel3PfiiS_iS_iiii)
        .other          _Z7kernel3PfiiS_iS_iiii,@"STO_CUDA_ENTRY STV_DEFAULT"
_Z7kernel3PfiiS_iS_iiii:
.text._Z7kernel3PfiiS_iS_iiii:
[----:B------:R-:W-:Y:S01]  /*0000*/  LDC R1, c[0x0][0x37c] ;  /* 0x0000df00ff017b82 */ /* 0x000fe20000000800 */
[----:B------:R-:W0:Y:S07]  /*0010*/  S2R R0, SR_TID.X ;  /* 0x0000000000007919 */ /* 0x000e2e0000002100 */
[----:B------:R-:W0:Y:S01]  /*0020*/  S2UR UR4, SR_CTAID.X ;  /* 0x00000000000479c3 */ /* 0x000e220000002500 */
[----:B------:R-:W1:Y:S01]  /*0030*/  LDCU UR5, c[0x0][0x3b0] ;  /* 0x00007600ff0577ac */ /* 0x000e620008000800 */
[----:B------:R-:W-:Y:S01]  /*0040*/  BSSY.RECONVERGENT B0, `(.L_x_19) ;  /* 0x0000013000007945 */ /* 0x000fe20003800200 */
[----:B------:R-:W2:Y:S05]  /*0050*/  S2R R3, SR_TID.Y ;  /* 0x0000000000037919 */ /* 0x000eaa0000002200 */
[----:B------:R-:W0:Y:S08]  /*0060*/  LDC R9, c[0x0][0x360] ;  /* 0x0000d800ff097b82 */ /* 0x000e300000000800 */
[----:B------:R-:W2:Y:S08]  /*0070*/  S2UR UR6, SR_CTAID.Y ;  /* 0x00000000000679c3 */ /* 0x000eb00000002600 */
[----:B------:R-:W2:Y:S01]  /*0080*/  LDC R2, c[0x0][0x364] ;  /* 0x0000d900ff027b82 */ /* 0x000ea20000000800 */
[----:B0-----:R-:W-:-:S05]  /*0090*/  IMAD R9, R9, UR4, R0 ;  /* 0x0000000409097c24 */ /* 0x001fca000f8e0200 */
[----:B-1----:R-:W-:Y:S01]  /*00a0*/  ISETP.GE.AND P0, PT, R9, UR5, PT ;  /* 0x0000000509007c0c */ /* 0x002fe2000bf06270 */
[----:B------:R-:W0:Y:S01]  /*00b0*/  LDCU.64 UR4, c[0x0][0x358] ;  /* 0x00006b00ff0477ac */ /* 0x000e220008000a00 */
[----:B--2---:R-:W-:-:S11]  /*00c0*/  IMAD R0, R2, UR6, R3 ;  /* 0x0000000602007c24 */ /* 0x004fd6000f8e0203 */
[----:B------:R-:W-:Y:S05]  /*00d0*/  @P0 BRA `(.L_x_20) ;  /* 0x0000000000240947 */ /* 0x000fea0003800000 */
[----:B------:R-:W1:Y:S08]  /*00e0*/  LDC.64 R6, c[0x0][0x388] ;  /* 0x0000e200ff067b82 */ /* 0x000e700000000a00 */
[----:B------:R-:W2:Y:S01]  /*00f0*/  LDC.64 R2, c[0x0][0x380] ;  /* 0x0000e000ff027b82 */ /* 0x000ea20000000a00 */
[----:B-1----:R-:W-:-:S04]  /*0100*/  IMAD R5, R0, R6, R9 ;  /* 0x0000000600057224 */ /* 0x002fc800078e0209 */
[----:B--2---:R-:W-:-:S04]  /*0110*/  IMAD.WIDE R2, R5, 0x4, R2 ;  /* 0x0000000405027825 */ /* 0x004fc800078e0202 */
[----:B------:R-:W-:Y:S02]  /*0120*/  IMAD.WIDE R4, R7, 0x4, R2 ;  /* 0x0000000407047825 */ /* 0x000fe400078e0202 */
[----:B0-----:R-:W2:Y:S04]  /*0130*/  LDG.E R2, desc[UR4][R2.64] ;  /* 0x0000000402027981 */ /* 0x001ea8000c1e1900 */
[----:B------:R-:W2:Y:S02]  /*0140*/  LDG.E R7, desc[UR4][R4.64] ;  /* 0x0000000404077981 */ /* 0x000ea4000c1e1900 */
[----:B--2---:R-:W-:-:S05]  /*0150*/  FADD R7, -R2, R7 ;  /* 0x0000000702077221 */ /* 0x004fca0000000100 */
[----:B------:R1:W-:Y:S02]  /*0160*/  STG.E desc[UR4][R4.64], R7 ;  /* 0x0000000704007986 */ /* 0x0003e4000c101904 */
.L_x_20:
[----:B0-----:R-:W-:Y:S05]  /*0170*/  BSYNC.RECONVERGENT B0 ;  /* 0x0000000000007941 */ /* 0x001fea0003800200 */
.L_x_19:
[----:B------:R-:W0:Y:S02]  /*0180*/  LDCU UR6, c[0x0][0x3b4] ;  /* 0x00007680ff0677ac */ /* 0x000e240008000800 */
[----:B0-----:R-:W-:-:S13]  /*0190*/  ISETP.GE.AND P0, PT, R9, UR6, PT ;  /* 0x0000000609007c0c */ /* 0x001fda000bf06270 */
        /* <DEDUP_REMOVED lines=12> */
[----:B--2---:R-:W-:-:S05]  /*0260*/  FADD R9, R2, R5 ;  /* 0x0000000502097221 */ /* 0x004fca0000000000 */
[----:B------:R-:W-:Y:S01]  /*0270*/  STG.E desc[UR4][R6.64], R9 ;  /* 0x0000000906007986 */ /* 0x000fe2000c101904 */
[----:B------:R-:W-:Y:S05]  /*0280*/  EXIT ;  /* 0x000000000000794d */ /* 0x000fea0003800000 */
.L_x_21:
        /* <DEDUP_REMOVED lines=15> */
.L_x_48:


//--------------------- .text._Z7kernel2PfiiiS_iS_iiii --------------------------
	.section	.text._Z7kernel2PfiiiS_iS_iiii,"ax",@progbits
	.align	128
        .global         _Z7kernel2PfiiiS_iS_iiii
        .type           _Z7kernel2PfiiiS_iS_iiii,@function
        .size           _Z7kernel2PfiiiS_iS_iiii,(.L_x_49 - _Z7kernel2PfiiiS_iS_iiii)
        .other          _Z7kernel2PfiiiS_iS_iiii,@"STO_CUDA_ENTRY STV_DEFAULT"
_Z7kernel2PfiiiS_iS_iiii:
.text._Z7kernel2PfiiiS_iS_iiii:
[----:B------:R-:W-:Y:S01]  /*0000*/  LDC R1, c[0x0][0x37c] ;  /* 0x0000df00ff017b82 */ /* 0x000fe20000000800 */
[----:B------:R-:W0:Y:S07]  /*0010*/  S2R R0, SR_TID.X ;  /* 0x0000000000007919 */ /* 0x000e2e0000002100 */
[----:B------:R-:W0:Y:S01]  /*0020*/  S2UR UR4, SR_CTAID.X ;  /* 0x00000000000479c3 */ /* 0x000e220000002500 */
[----:B------:R-:W1:Y:S01]  /*0030*/  LDCU UR5, c[0x0][0x3bc] ;  /* 0x00007780ff0577ac */ /* 0x000e620008000800 */
[----:B------:R-:W-:Y:S01]  /*0040*/  BSSY.RECONVERGENT B0, `(.L_x_22) ;  /* 0x000002e000007945 */ /* 0x000fe20003800200 */
[----:B------:R-:W2:Y:S05]  /*0050*/  LDCU.64 UR8, c[0x0][0x358] ;  /* 0x00006b00ff0877ac */ /* 0x000eaa0008000a00 */
[----:B------:R-:W0:Y:S02]  /*0060*/  LDC R3, c[0x0][0x360] ;  /* 0x0000d800ff037b82 */ /* 0x000e240000000800 */
[----:B0-----:R-:W-:-:S05]  /*0070*/  IMAD R3, R3, UR4, R0 ;  /* 0x0000000403037c24 */ /* 0x001fca000f8e0200 */
[----:B-1----:R-:W-:-:S13]  /*0080*/  ISETP.GE.AND P0, PT, R3, UR5, PT ;  /* 0x0000000503007c0c */ /* 0x002fda000bf06270 */
[----:B--2---:R-:W-:Y:S05]  /*0090*/  @P0 BRA `(.L_x_23) ;  /* 0x0000000000a00947 */ /* 0x004fea0003800000 */
[----:B------:R-:W0:Y:S01]  /*00a0*/  S2UR UR5, SR_CTAID.Y ;  /* 0x00000000000579c3 */ /* 0x000e220000002600 */
[----:B------:R-:W1:Y:S01]  /*00b0*/  LDCU UR4, c[0x0][0x374] ;  /* 0x00006e80ff0477ac */ /* 0x000e620008000800 */
[----:B0-----:R-:W-:-:S04]  /*00c0*/  UIMAD UR6, UR5, 0x3, URZ ;  /* 0x00000003050678a4 */ /* 0x001fc8000f8e02ff */
[----:B-1----:R-:W-:-:S09]  /*00d0*/  UISETP.GE.U32.AND UP0, UPT, UR6, UR4, UPT ;  /* 0x000000040600728c */ /* 0x002fd2000bf06070 */
[----:B------:R-:W-:Y:S05]  /*00e0*/  BRA.U UP0, `(.L_x_24) ;  /* 0x0000000100387547 */ /* 0x000fea000b800000 */
        /* <DEDUP_REMOVED lines=12> */
[----:B------:R0:W-:Y:S01]  /*01b0*/  STG.E desc[UR8][R6.64], R9 ;  /* 0x0000000906007986 */ /* 0x0001e2000c101908 */
[----:B------:R-:W-:Y:S05]  /*01c0*/  BRA `(.L_x_23) ;  /* 0x0000000000547947 */ /* 0x000fea0003800000 */
.L_x_24:
        /* <DEDUP_REMOVED lines=19> */
[----:B------:R1:W-:Y:S04]  /*0300*/  STG.E desc[UR8][R6.64], R9 ;  /* 0x0000000906007986 */ /* 0x0003e8000c101908 */
[----:B------:R1:W-:Y:S02]  /*0310*/  STG.E desc[UR8][R4.64], RZ ;  /* 0x000000ff04007986 */ /* 0x0003e4000c101908 */
.L_x_23:
[----:B------:R-:W-:Y:S05]  /*0320*/  BSYNC.RECONVERGENT B0 ;  /* 0x0000000000007941 */ /* 0x000fea0003800200 */
.L_x_22:
[----:B------:R-:W2:Y:S02]  /*0330*/  LDCU UR4, c[0x0][0x3b8] ;  /* 0x00007700ff0477ac */ /* 0x000ea40008000800 */
[----:B--2---:R-:W-:-:S13]  /*0340*/  ISETP.GE.AND P0, PT, R3, UR4, PT ;  /* 0x0000000403007c0c */ /* 0x004fda000bf06270 */
[----:B------:R-:W-:Y:S05]  /*0350*/  @P0 EXIT ;  /* 0x000000000000094d */ /* 0x000fea0003800000 */
[----:B------:R-:W2:Y:S08]  /*0360*/  S2UR UR5, SR_CTAID.Y ;  /* 0x00000000000579c3 */ /* 0x000eb00000002600 */
[----:B------:R-:W3:Y:S01]  /*0370*/  LDC R0, c[0x0][0x374] ;  /* 0x0000dd00ff007b82 */ /* 0x000ee20000000800 */
[----:B--2---:R-:W-:Y:S01]  /*0380*/  UIMAD UR4, UR5, 0x3, URZ ;  /* 0x00000003050478a4 */ /* 0x004fe2000f8e02ff */
[----:B---3--:R-:W-:-:S05]  /*0390*/  SHF.L.U32 R0, R0, 0x1, RZ ;  /* 0x0000000100007819 */ /* 0x008fca00000006ff */
[----:B------:R-:W-:-:S13]  /*03a0*/  ISETP.LE.U32.AND P0, PT, R0, UR4, PT ;  /* 0x0000000400007c0c */ /* 0x000fda000bf03070 */
[----:B------:R-:W-:Y:S05]  /*03b0*/  @!P0 EXIT ;  /* 0x000000000000894d */ /* 0x000fea0003800000 */
[----:B01----:R-:W0:Y:S01]  /*03c0*/  S2R R7, SR_TID.Y ;  /* 0x0000000000077919 */ /* 0x003e220000002200 */
[----:B------:R-:W1:Y:S01]  /*03d0*/  LDC.64 R8, c[0x0][0x3b0] ;  /* 0x0000ec00ff087b82 */ /* 0x000e620000000a00 */
[----:B------:R-:W0:Y:S01]  /*03e0*/  LDCU UR4, c[0x0][0x364] ;  /* 0x00006c80ff0477ac */ /* 0x000e220008000800 */
[----:B------:R-:W-:-:S05]  /*03f0*/  IMAD.HI.U32 R0, R0, 0x55555556, RZ ;  /* 0x5555555600007827 */ /* 0x000fca00078e00ff */
[----:B------:R-:W-:Y:S01]  /*0400*/  IADD3 R0, PT, PT, -R0, UR5, RZ ;  /* 0x0000000500007c10 */ /* 0x000fe2000fffe1ff */
[----:B------:R-:W2:Y:S04]  /*0410*/  LDC.64 R4, c[0x0][0x3a8] ;  /* 0x0000ea00ff047b82 */ /* 0x000ea80000000a00 */
[----:B0-----:R-:W-:Y:S01]  /*0420*/  IMAD R0, R0, UR4, R7 ;  /* 0x0000000400007c24 */ /* 0x001fe2000f8e0207 */
[----:B------:R-:W0:Y:S03]  /*0430*/  LDCU UR4, c[0x0][0x3a0] ;  /* 0x00007400ff0477ac */ /* 0x000e260008000800 */
[----:B-1----:R-:W-:-:S04]  /*0440*/  IMAD R7, R0, R8, R3 ;  /* 0x0000000800077224 */ /* 0x002fc800078e0203 */
[----:B--2---:R-:W-:-:S04]  /*0450*/  IMAD.WIDE R4, R7, 0x4, R4 ;  /* 0x0000000407047825 */ /* 0x004fc800078e0204 */
[----:B------:R-:W-:Y:S02]  /*0460*/  IMAD.WIDE R6, R9, 0x4, R4 ;  /* 0x0000000409067825 */ /* 0x000fe400078e0204 */
[----:B------:R-:W2:Y:S01]  /*0470*/  LDG.E R4, desc[UR8][R4.64] ;  /* 0x0000000804047981 */ /* 0x000ea2000c1e1900 */
[----:B------:R-:W1:Y:S03]  /*0480*/  LDC.64 R8, c[0x0][0x398] ;  /* 0x0000e600ff087b82 */ /* 0x000e660000000a00 */
[----:B------:R-:W2:Y:S01]  /*0490*/  LDG.E R7, desc[UR8][R6.64] ;  /* 0x0000000806077981 */ /* 0x000ea2000c1e1900 */
[----:B0-----:R-:W-:-:S04]  /*04a0*/  IMAD R3, R0, UR4, R3 ;  /* 0x0000000400037c24 */ /* 0x001fc8000f8e0203 */
[----:B-1----:R-:W-:-:S04]  /*04b0*/  IMAD.WIDE R2, R3, 0x4, R8 ;  /* 0x0000000403027825 */ /* 0x002fc800078e0208 */
[----:B--2---:R-:W-:-:S05]  /*04c0*/  FADD R9, R4, R7 ;  /* 0x0000000704097221 */ /* 0x004fca0000000000 */
[----:B------:R-:W-:Y:S01]  /*04d0*/  STG.E desc[UR8][R2.64], R9 ;  /* 0x0000000902007986 */ /* 0x000fe2000c101908 */
[----:B------:R-:W-:Y:S05]  /*04e0*/  EXIT ;  /* 0x000000000000794d */ /* 0x000fea0003800000 */
.L_x_25:
        /* <DEDUP_REMOVED lines=9> */
.L_x_49:


//--------------------- .text._Z7kernel7PfiiS_iiS_iS_iiii --------------------------
	.section	.text._Z7kernel7PfiiS_iiS_iS_iiii,"ax",@progbits
	.align	128
        .global         _Z7kernel7PfiiS_iiS_iS_iiii
        .type           _Z7kernel7PfiiS_iiS_iS_iiii,@function
        .size           _Z7kernel7PfiiS_iiS_iS_iiii,(.L_x_50 - _Z7kernel7PfiiS_iiS_iS_iiii)
        .other          _Z7kernel7PfiiS_iiS_iS_iiii,@"STO_CUDA_ENTRY STV_DEFAULT"
_Z7kernel7PfiiS_iiS_iS_iiii:
.text._Z7kernel7PfiiS_iiS_iS_iiii:
[----:B------:R-:W-:Y:S01]  /*0000*/  LDC R1, c[0x0][0x37c] ;  /* 0x0000df00ff017b82 */ /* 0x000fe20000000800 */
[----:B------:R-:W0:Y:S07]  /*0010*/  S2R R2, SR_TID.Y ;  /* 0x0000000000027919 */ /* 0x000e2e0000002200 */
[----:B------:R-:W1:Y:S01]  /*0020*/  LDC R0, c[0x0][0x360] ;  /* 0x0000d800ff007b82 */ /* 0x000e620000000800 */
[----:B------:R-:W2:Y:S01]  /*0030*/  LDCU UR6, c[0x0][0x3bc] ;  /* 0x00007780ff0677ac */ /* 0x000ea20008000800 */
[----:B------:R-:W-:Y:S01]  /*0040*/  BSSY.RECONVERGENT B0, `(.L_x_26) ;  /* 0x0000019000007945 */ /* 0x000fe20003800200 */
[----:B------:R-:W1:Y:S01]  /*0050*/  S2R R5, SR_TID.X ;  /* 0x0000000000057919 */ /* 0x000e620000002100 */
[----:B------:R-:W3:Y:S04]  /*0060*/  LDCU UR7, c[0x0][0x3c0] ;  /* 0x00007800ff0777ac */ /* 0x000ee80008000800 */
[----:B------:R-:W0:Y:S08]  /*0070*/  S2UR UR5, SR_CTAID.Y ;  /* 0x00000000000579c3 */ /* 0x000e300000002600 */
[----:B------:R-:W0:Y:S08]  /*0080*/  LDC R3, c[0x0][0x364] ;  /* 0x0000d900ff037b82 */ /* 0x000e300000000800 */
[----:B------:R-:W1:Y:S01]  /*0090*/  S2UR UR4, SR_CTAID.X ;  /* 0x00000000000479c3 */ /* 0x000e620000002500 */
[----:B0-----:R-:W-:-:S05]  /*00a0*/  IMAD R3, R3, UR5, R2 ;  /* 0x0000000503037c24 */ /* 0x001fca000f8e0202 */
[----:B--2---:R-:W-:Y:S01]  /*00b0*/  ISETP.GE.AND P0, PT, R3, UR6, PT ;  /* 0x0000000603007c0c */ /* 0x004fe2000bf06270 */
[----:B-1----:R-:W-:Y:S01]  /*00c0*/  IMAD R0, R0, UR4, R5 ;  /* 0x0000000400007c24 */ /* 0x002fe2000f8e0205 */
[----:B------:R-:W0:Y:S04]  /*00d0*/  LDCU.64 UR4, c[0x0][0x358] ;  /* 0x00006b00ff0477ac */ /* 0x000e280008000a00 */
[----:B---3--:R-:W-:-:S13]  /*00e0*/  ISETP.GE.OR P0, PT, R0, UR7, P0 ;  /* 0x0000000700007c0c */ /* 0x008fda0008706670 */
[----:B------:R-:W-:Y:S05]  /*00f0*/  @P0 BRA `(.L_x_27) ;  /* 0x0000000000340947 */ /* 0x000fea0003800000 */
[----:B------:R-:W1:Y:S01]  /*0100*/  LDC.64 R8, c[0x0][0x388] ;  /* 0x0000e200ff087b82 */ /* 0x000e620000000a00 */
[----:B------:R-:W2:Y:S07]  /*0110*/  LDCU UR6, c[0x0][0x3a8] ;  /* 0x00007500ff0677ac */ /* 0x000eae0008000800 */
[----:B------:R-:W3:Y:S01]  /*0120*/  LDC.64 R4, c[0x0][0x380] ;  /* 0x0000e000ff047b82 */ /* 0x000ee20000000a00 */
[----:B-1----:R-:W-:-:S04]  /*0130*/  IMAD R7, R3, R8, R0 ;  /* 0x0000000803077224 */ /* 0x002fc800078e0200 */
[----:B---3--:R-:W-:-:S04]  /*0140*/  IMAD.WIDE R4, R7, 0x4, R4 ;  /* 0x0000000407047825 */ /* 0x008fc800078e0204 */
[----:B------:R-:W-:Y:S02]  /*0150*/  IMAD.WIDE R6, R9, 0x4, R4 ;  /* 0x0000000409067825 */ /* 0x000fe400078e0204 */
[----:B0-----:R-:W3:Y:S01]  /*0160*/  LDG.E R4, desc[UR4][R4.64] ;  /* 0x0000000404047981 */ /* 0x001ee2000c1e1900 */
[----:B------:R-:W0:Y:S03]  /*0170*/  LDC.64 R8, c[0x0][0x3a0] ;  /* 0x0000e800ff087b82 */ /* 0x000e260000000a00 */
[----:B------:R-:W3:Y:S01]  /*0180*/  LDG.E R7, desc[UR4][R6.64] ;  /* 0x0000000406077981 */ /* 0x000ee2000c1e1900 */
[----:B--2---:R-:W-:-:S04]  /*0190*/  IMAD R11, R3, UR6, R0 ;  /* 0x00000006030b7c24 */ /* 0x004fc8000f8e0200 */
[----:B0-----:R-:W-:-:S04]  /*01a0*/  IMAD.WIDE R8, R11, 0x4, R8 ;  /* 0x000000040b087825 */ /* 0x001fc800078e0208 */
[----:B---3--:R-:W-:-:S05]  /*01b0*/  FADD R11, R4, -R7 ;  /* 0x80000007040b7221 */ /* 0x008fca0000000000 */
[----:B------:R1:W-:Y:S02]  /*01c0*/  STG.E desc[UR4][R8.64], R11 ;  /* 0x0000000b08007986 */ /* 0x0003e4000c101904 */
.L_x_27:
[----:B0-----:R-:W-:Y:S05]  /*01d0*/  BSYNC.RECONVERGENT B0 ;  /* 0x0000000000007941 */ /* 0x001fea0003800200 */
.L_x_26:
[----:B------:R-:W0:Y:S01]  /*01e0*/  LDCU UR6, c[0x0][0x3c4] ;  /* 0x00007880ff0677ac */ /* 0x000e220008000800 */
[----:B------:R-:W-:-:S04]  /*01f0*/  ISETP.GE.AND P0, PT, R3, UR7, PT ;  /* 0x0000000703007c0c */ /* 0x000fc8000bf06270 */
[----:B0-----:R-:W-:-:S13]  /*0200*/  ISETP.GE.OR P0, PT, R0, UR6, P0 ;  /* 0x0000000600007c0c */ /* 0x001fda0008706670 */
        /* <DEDUP_REMOVED lines=15> */
.L_x_28:
        /* <DEDUP_REMOVED lines=16> */
.L_x_50:


//--------------------- .text._Z7kernel1PfiiS_iiS_iS_iiii --------------------------
	.section	.text._Z7kernel1PfiiS_iiS_iS_iiii,"ax",@progbits
	.align	128
        .global         _Z7kernel1PfiiS_iiS_iS_iiii
        .type           _Z7kernel1PfiiS_iiS_iS_iiii,@function
        .size           _Z7kernel1PfiiS_iiS_iS_iiii,(.L_x_51 - _Z7kernel1PfiiS_iiS_iS_iiii)
        .other          _Z7kernel1PfiiS_iiS_iS_iiii,@"STO_CUDA_ENTRY STV_DEFAULT"
_Z7kernel1PfiiS_iiS_iS_iiii:
.text._Z7kernel1PfiiS_iiS_iS_iiii:
        /* <DEDUP_REMOVED lines=27> */
[----:B---3--:R-:W-:-:S05]  /*01b0*/  FADD R11, R4, R7 ;  /* 0x00000007040b7221 */ /* 0x008fca0000000000 */
[----:B------:R1:W-:Y:S02]  /*01c0*/  STG.E desc[UR4][R8.64], R11 ;  /* 0x0000000b08007986 */ /* 0x0003e4000c101904 */
.L_x_30:
[----:B0-----:R-:W-:Y:S05]  /*01d0*/  BSYNC.RECONVERGENT B0 ;  /* 0x0000000000007941 */ /* 0x001fea0003800200 */
.L_x_29:
        /* <DEDUP_REMOVED lines=18> */
.L_x_31:
        /* <DEDUP_REMOVED lines=16> */
.L_x_51:


//--------------------- .text._Z8multiplyPfS_S_iiii --------------------------
	.section	.text._Z8multiplyPfS_S_iiii,"ax",@progbits
	.align	128
        .global         _Z8multiplyPfS_S_iiii
        .type           _Z8multiplyPfS_S_iiii,@function
        .size           _Z8multiplyPfS_S_iiii,(.L_x_52 - _Z8multiplyPfS_S_iiii)
        .other          _Z8multiplyPfS_S_iiii,@"STO_CUDA_ENTRY STV_DEFAULT"
_Z8multiplyPfS_S_iiii:
.text._Z8multiplyPfS_S_iiii:
[----:B------:R-:W-:Y:S08]  /*0000*/  LDC R1, c[0x0][0x37c] ;  /* 0x0000df00ff017b82 */ /* 0x000ff00000000800 */
[----:B------:R-:W0:Y:S02]  /*0010*/  LDC R0, c[0x0][0x3a4] ;  /* 0x0000e900ff007b82 */ /* 0x000e240000000800 */
[----:B0-----:R-:W-:-:S06]  /*0020*/  ISETP.GE.AND P0, PT, R0, 0x1, PT ;  /* 0x000000010000780c */ /* 0x001fcc0003f06270 */
[----:B------:R-:W0:Y:S07]  /*0030*/  LDC R0, c[0x0][0x360] ;  /* 0x0000d800ff007b82 */ /* 0x000e2e0000000800 */
[----:B------:R-:W-:Y:S05]  /*0040*/  @!P0 EXIT ;  /* 0x000000000000894d */ /* 0x000fea0003800000 */
[----:B------:R-:W1:Y:S01]  /*0050*/  S2R R18, SR_TID.Y ;  /* 0x0000000000127919 */ /* 0x000e620000002200 */
[----:B------:R-:W2:Y:S01]  /*0060*/  S2UR UR4, SR_CTAID.X ;  /* 0x00000000000479c3 */ /* 0x000ea20000002500 */
[----:B------:R-:W1:Y:S01]  /*0070*/  LDCU UR7, c[0x0][0x364] ;  /* 0x00006c80ff0777ac */ /* 0x000e620008000800 */
[C---:B0-----:R-:W-:Y:S01]  /*0080*/  LOP3.LUT R2, R0.reuse, 0xf, RZ, 0xc0, !PT ;  /* 0x0000000f00027812 */ /* 0x041fe200078ec0ff */
[----:B------:R-:W1:Y:S01]  /*0090*/  S2R R3, SR_CTAID.Y ;  /* 0x0000000000037919 */ /* 0x000e620000002600 */
[----:B------:R-:W-:Y:S01]  /*00a0*/  LOP3.LUT R17, R0, 0x7, RZ, 0xc0, !PT ;  /* 0x0000000700117812 */ /* 0x000fe200078ec0ff */
[----:B------:R-:W0:Y:S01]  /*00b0*/  LDCU UR5, c[0x0][0x3a0] ;  /* 0x00007400ff0577ac */ /* 0x000e220008000800 */
[----:B------:R-:W-:Y:S01]  /*00c0*/  IADD3 R2, PT, PT, R2, -0x1, RZ ;  /* 0xffffffff02027810 */ /* 0x000fe20007ffe0ff */
[----:B------:R-:W2:Y:S01]  /*00d0*/  S2R R20, SR_TID.X ;  /* 0x0000000000147919 */ /* 0x000ea20000002100 */
[----:B------:R-:W3:Y:S01]  /*00e0*/  S2UR UR6, SR_CgaCtaId ;  /* 0x00000000000679c3 */ /* 0x000ee20000008800 */
[----:B------:R-:W4:Y:S01]  /*00f0*/  LDCU.64 UR10, c[0x0][0x398] ;  /* 0x00007300ff0a77ac */ /* 0x000f220008000a00 */
[----:B------:R-:W-:-:S02]  /*0100*/  ISETP.GE.U32.AND P0, PT, R2, 0x7, PT ;  /* 0x000000070200780c */ /* 0x000fc40003f06070 */
[----:B------:R-:W-:Y:S01]  /*0110*/  IADD3 R4, PT, PT, R17, -0x1, RZ ;  /* 0xffffffff11047810 */ /* 0x000fe20007ffe0ff */
[----:B------:R-:W0:Y:S01]  /*0120*/  LDCU.64 UR8, c[0x0][0x358] ;  /* 0x00006b00ff0877ac */ /* 0x000e220008000a00 */
[----:B------:R-:W-:Y:S02]  /*0130*/  LOP3.LUT R16, R0, 0x7f0, RZ, 0xc0, !PT ;  /* 0x000007f000107812 */ /* 0x000fe400078ec0ff */
[----:B------:R-:W5:Y:S01]  /*0140*/  LDC.64 R26, c[0x0][0x390] ;  /* 0x0000e400ff1a7b82 */ /* 0x000f620000000a00 */
[----:B------:R-:W-:Y:S02]  /*0150*/  ISETP.GE.U32.AND P1, PT, R4, 0x3, PT ;  /* 0x000000030400780c */ /* 0x000fe40003f26070 */
[C---:B------:R-:W-:Y:S02]  /*0160*/  LOP3.LUT R4, R0.reuse, 0xfffffff0, RZ, 0xc0, !PT ;  /* 0xfffffff000047812 */ /* 0x040fe400078ec0ff */
[----:B------:R-:W-:Y:S02]  /*0170*/  LOP3.LUT R7, R0, 0x3, RZ, 0xc0, !PT ;  /* 0x0000000300077812 */ /* 0x000fe400078ec0ff */
[----:B------:R-:W-:Y:S01]  /*0180*/  IADD3 R4, PT, PT, -R4, RZ, RZ ;  /* 0x000000ff04047210 */ /* 0x000fe20007ffe1ff */
[----:B-1----:R-:W-:-:S02]  /*0190*/  IMAD R3, R3, UR7, R18 ;  /* 0x0000000703037c24 */ /* 0x002fc4000f8e0212 */
[----:B--2---:R-:W-:Y:S01]  /*01a0*/  IMAD R2, R0, UR4, R20 ;  /* 0x0000000400027c24 */ /* 0x004fe2000f8e0214 */
[----:B------:R-:W-:-:S03]  /*01b0*/  UMOV UR4, 0x400 ;  /* 0x0000040000047882 */ /* 0x000fc60000000000 */
[C---:B0-----:R-:W-:Y:S01]  /*01c0*/  IMAD R5, R3.reuse, UR5, R2 ;  /* 0x0000000503057c24 */ /* 0x041fe2000f8e0202 */
[----:B------:R-:W-:Y:S01]  /*01d0*/  UIADD3 UR5, UPT, UPT, UR4, 0x1000, URZ ;  /* 0x0000100004057890 */ /* 0x000fe2000fffe0ff */
[----:B----4-:R-:W-:Y:S01]  /*01e0*/  IMAD R3, R3, UR10, R20 ;  /* 0x0000000a03037c24 */ /* 0x010fe2000f8e0214 */
[----:B---3--:R-:W-:Y:S01]  /*01f0*/  ULEA UR4, UR6, UR4, 0x18 ;  /* 0x0000000406047291 */ /* 0x008fe2000f8ec0ff */
[----:B-----5:R-:W-:Y:S01]  /*0200*/  IMAD.WIDE R26, R5, 0x4, R26 ;  /* 0x00000004051a7825 */ /* 0x020fe200078e021a */
[----:B------:R-:W-:-:S03]  /*0210*/  ULEA UR5, UR6, UR5, 0x18 ;  /* 0x0000000506057291 */ /* 0x000fc6000f8ec0ff */
[C---:B------:R-:W-:Y:S01]  /*0220*/  IMAD R2, R18.reuse, UR11, R2 ;  /* 0x0000000b12027c24 */ /* 0x040fe2000f8e0202 */
[----:B------:R-:W-:Y:S01]  /*0230*/  LEA R21, R18, UR4, 0x7 ;  /* 0x0000000412157c11 */ /* 0x000fe2000f8e38ff */
[----:B------:R-:W-:Y:S01]  /*0240*/  UMOV UR4, URZ ;  /* 0x000000ff00047c82 */ /* 0x000fe20008000000 */
[C---:B------:R-:W-:Y:S02]  /*0250*/  LEA R19, R20.reuse, UR5, 0x2 ;  /* 0x0000000514137c11 */ /* 0x040fe4000f8e10ff */
[----:B------:R-:W-:Y:S02]  /*0260*/  LEA R20, R20, R21, 0x2 ;  /* 0x0000001514147211 */ /* 0x000fe400078e10ff */
[----:B------:R-:W-:Y:S02]  /*0270*/  IADD3 R6, PT, PT, R21, 0x20, RZ ;  /* 0x0000002015067810 */ /* 0x000fe40007ffe0ff */
[----:B------:R-:W-:Y:S02]  /*0280*/  LEA R18, R18, R19, 0x7 ;  /* 0x0000001312127211 */ /* 0x000fe400078e38ff */
[----:B------:R-:W-:-:S07]  /*0290*/  IADD3 R5, PT, PT, R19, 0x400, RZ ;  /* 0x0000040013057810 */ /* 0x000fce0007ffe0ff */
.L_x_37:
[----:B------:R-:W0:Y:S01]  /*02a0*/  LDC.64 R10, c[0x0][0x380] ;  /* 0x0000e000ff0a7b82 */ /* 0x000e220000000a00 */
[----:B------:R-:W1:Y:S07]  /*02b0*/  LDCU UR5, c[0x0][0x3a4] ;  /* 0x00007480ff0577ac */ /* 0x000e6e0008000800 */
[----:B------:R-:W2:Y:S01]  /*02c0*/  LDC.64 R8, c[0x0][0x388] ;  /* 0x0000e200ff087b82 */ /* 0x000ea20000000a00 */
[----:B0-----:R-:W-:-:S06]  /*02d0*/  IMAD.WIDE R10, R3, 0x4, R10 ;  /* 0x00000004030a7825 */ /* 0x001fcc00078e020a */
[----:B------:R-:W3:Y:S01]  /*02e0*/  LDG.E R11, desc[UR8][R10.64] ;  /* 0x000000080a0b7981 */ /* 0x000ee2000c1e1900 */
[----:B--2---:R-:W-:-:S06]  /*02f0*/  IMAD.WIDE R8, R2, 0x4, R8 ;  /* 0x0000000402087825 */ /* 0x004fcc00078e0208 */
[----:B------:R-:W2:Y:S01]  /*0300*/  LDG.E R9, desc[UR8][R8.64] ;  /* 0x0000000808097981 */ /* 0x000ea2000c1e1900 */
[----:B------:R-:W-:Y:S01]  /*0310*/  ISETP.GE.U32.AND P2, PT, R0, 0x10, PT ;  /* 0x000000100000780c */ /* 0x000fe20003f46070 */
[----:B------:R-:W-:Y:S01]  /*0320*/  UIADD3 UR4, UPT, UPT, UR4, 0x1, URZ ;  /* 0x0000000104047890 */ /* 0x000fe2000fffe0ff */
[----:B------:R-:W-:-:S03]  /*0330*/  HFMA2 R22, -RZ, RZ, 0, 0 ;  /* 0x00000000ff167431 */ /* 0x000fc600000001ff */
[----:B-1----:R-:W-:Y:S01]  /*0340*/  UISETP.NE.AND UP0, UPT, UR4, UR5, UPT ;  /* 0x000000050400728c */ /* 0x002fe2000bf05270 */
[----:B---3--:R0:W-:Y:S04]  /*0350*/  STS [R20], R11 ;  /* 0x0000000b14007388 */ /* 0x0081e80000000800 */
[----:B--2---:R0:W-:Y:S01]  /*0360*/  STS [R18], R9 ;  /* 0x0000000912007388 */ /* 0x0041e20000000800 */
[----:B------:R-:W-:Y:S06]  /*0370*/  BAR.SYNC.DEFER_BLOCKING 0x0 ;  /* 0x0000000000007b1d */ /* 0x000fec0000010000 */
[----:B------:R0:W5:Y:S01]  /*0380*/  LDG.E R25, desc[UR8][R26.64] ;  /* 0x000000081a197981 */ /* 0x000162000c1e1900 */
[----:B------:R-:W-:Y:S05]  /*0390*/  @!P2 BRA `(.L_x_32) ;  /* 0x0000000000b4a947 */ /* 0x000fea0003800000 */
[----:B------:R-:W-:Y:S02]  /*03a0*/  MOV R24, R5 ;  /* 0x0000000500187202 */ /* 0x000fe40000000f00 */
[----:B------:R-:W-:Y:S02]  /*03b0*/  MOV R23, R6 ;  /* 0x0000000600177202 */ /* 0x000fe40000000f00 */
[----:B------:R-:W-:-:S07]  /*03c0*/  MOV R22, R4 ;  /* 0x0000000400167202 */ /* 0x000fce0000000f00 */
.L_x_33:
[----:B------:R-:W-:Y:S01]  /*03d0*/  LDS R8, [R24+-0x400] ;  /* 0xfffc000018087984 */ /* 0x000fe20000000800 */
[----:B------:R-:W-:-:S03]  /*03e0*/  IADD3 R22, PT, PT, R22, 0x10, RZ ;  /* 0x0000001016167810 */ /* 0x000fc60007ffe0ff */
[----:B------:R-:W1:Y:S01]  /*03f0*/  LDS.128 R12, [R23+-0x20] ;  /* 0xffffe000170c7984 */ /* 0x000e620000000c00 */
[----:B------:R-:W-:-:S03]  /*0400*/  ISETP.NE.AND P2, PT, R22, RZ, PT ;  /* 0x000000ff1600720c */ /* 0x000fc60003f45270 */
[----:B0-----:R-:W0:Y:S04]  /*0410*/  LDS R11, [R24+-0x380] ;  /* 0xfffc8000180b7984 */ /* 0x001e280000000800 */
[----:B------:R-:W2:Y:S04]  /*0420*/  LDS R9, [R24+-0x300] ;  /* 0xfffd000018097984 */ /* 0x000ea80000000800 */
[----:B------:R-:W-:Y:S01]  /*0430*/  LDS R29, [R24+-0x180] ;  /* 0xfffe8000181d7984 */ /* 0x000fe20000000800 */
[----:B-1---5:R-:W-:-:S03]  /*0440*/  FFMA R8, R12, R8, R25 ;  /* 0x000000080c087223 */ /* 0x022fc60000000019 */
[----:B------:R-:W1:Y:S01]  /*0450*/  LDS R12, [R24+-0x280] ;  /* 0xfffd8000180c7984 */ /* 0x000e620000000800 */
[----:B0-----:R-:W-:-:S03]  /*0460*/  FFMA R8, R11, R13, R8 ;  /* 0x0000000d0b087223 */ /* 0x001fc60000000008 */
[----:B------:R-:W-:Y:S01]  /*0470*/  LDS R13, [R24+-0x200] ;  /* 0xfffe0000180d7984 */ /* 0x000fe20000000800 */
[----:B--2---:R-:W-:-:S03]  /*0480*/  FFMA R25, R9, R14, R8 ;  /* 0x0000000e09197223 */ /* 0x004fc60000000008 */
[----:B------:R-:W0:Y:S01]  /*0490*/  LDS.128 R8, [R23+-0x10] ;  /* 0xfffff00017087984 */ /* 0x000e220000000c00 */
[----:B-1----:R-:W-:-:S03]  /*04a0*/  FFMA R25, R12, R15, R25 ;  /* 0x0000000f0c197223 */ /* 0x002fc60000000019 */
[----:B------:R-:W1:Y:S01]  /*04b0*/  LDS R15, [R24+-0x100] ;  /* 0xffff0000180f7984 */ /* 0x000e620000000800 */
[----:B0-----:R-:W-:-:S03]  /*04c0*/  FFMA R12, R8, R13, R25 ;  /* 0x0000000d080c7223 */ /* 0x001fc60000000019 */
[----:B------:R-:W0:Y:S01]  /*04d0*/  LDS R8, [R24+-0x80] ;  /* 0xffff800018087984 */ /* 0x000e220000000800 */
[----:B------:R-:W-:-:S03]  /*04e0*/  FFMA R12, R29, R9, R12 ;  /* 0x000000091d0c7223 */ /* 0x000fc6000000000c */
[----:B------:R-:W-:Y:S04]  /*04f0*/  LDS R9, [R24] ;  /* 0x0000000018097984 */ /* 0x000fe80000000800 */
[----:B------:R-:W-:Y:S01]  /*0500*/  LDS R29, [R24+0x80] ;  /* 0x00008000181d7984 */ /* 0x000fe20000000800 */
[----:B-1----:R-:W-:-:S03]  /*0510*/  FFMA R25, R15, R10, R12 ;  /* 0x0000000a0f197223 */ /* 0x002fc6000000000c */
[----:B------:R-:W1:Y:S01]  /*0520*/  LDS.128 R12, [R23] ;  /* 0x00000000170c7984 */ /* 0x000e620000000c00 */
[----:B0-----:R-:W-:-:S03]  /*0530*/  FFMA R25, R8, R11, R25 ;  /* 0x0000000b08197223 */ /* 0x001fc60000000019 */
[----:B------:R-:W0:Y:S01]  /*0540*/  LDS R11, [R24+0x100] ;  /* 0x00010000180b7984 */ /* 0x000e220000000800 */
[----:B-1----:R-:W-:-:S03]  /*0550*/  FFMA R8, R12, R9, R25 ;  /* 0x000000090c087223 */ /* 0x002fc60000000019 */
[----:B------:R-:W1:Y:S01]  /*0560*/  LDS R12, [R24+0x180] ;  /* 0x00018000180c7984 */ /* 0x000e620000000800 */
[----:B------:R-:W-:-:S03]  /*0570*/  FFMA R8, R29, R13, R8 ;  /* 0x0000000d1d087223 */ /* 0x000fc60000000008 */
[----:B------:R-:W-:Y:S01]  /*0580*/  LDS R13, [R24+0x200] ;  /* 0x00020000180d7984 */ /* 0x000fe20000000800 */
[----:B0-----:R-:W-:-:S03]  /*0590*/  FFMA R25, R11, R14, R8 ;  /* 0x0000000e0b197223 */ /* 0x001fc60000000008 */
[----:B------:R0:W2:Y:S02]  /*05a0*/  LDS.128 R8, [R23+0x10] ;  /* 0x0000100017087984 */ /* 0x0000a40000000c00 */
[----:B0-----:R-:W-:Y:S01]  /*05b0*/  IADD3 R23, PT, PT, R23, 0x40, RZ ;  /* 0x0000004017177810 */ /* 0x001fe20007ffe0ff */
[----:B-1----:R-:W-:Y:S02]  /*05c0*/  FFMA R15, R12, R15, R25 ;  /* 0x0000000f0c0f7223 */ /* 0x002fe40000000019 */
[----:B------:R-:W0:Y:S04]  /*05d0*/  LDS R25, [R24+0x280] ;  /* 0x0002800018197984 */ /* 0x000e280000000800 */
[----:B------:R-:W1:Y:S01]  /*05e0*/  LDS R12, [R24+0x300] ;  /* 0x00030000180c7984 */ /* 0x000e620000000800 */
[----:B--2---:R-:W-:-:S03]  /*05f0*/  FFMA R8, R8, R13, R15 ;  /* 0x0000000d08087223 */ /* 0x004fc6000000000f */
[----:B------:R2:W3:Y:S02]  /*0600*/  LDS R13, [R24+0x380] ;  /* 0x00038000180d7984 */ /* 0x0004e40000000800 */
[----:B--2---:R-:W-:Y:S01]  /*0610*/  IADD3 R24, PT, PT, R24, 0x800, RZ ;  /* 0x0000080018187810 */ /* 0x004fe20007ffe0ff */
[----:B0-----:R-:W-:-:S04]  /*0620*/  FFMA R9, R25, R9, R8 ;  /* 0x0000000919097223 */ /* 0x001fc80000000008 */
[----:B-1----:R-:W-:-:S04]  /*0630*/  FFMA R10, R12, R10, R9 ;  /* 0x0000000a0c0a7223 */ /* 0x002fc80000000009 */
[----:B---3--:R-:W-:Y:S01]  /*0640*/  FFMA R25, R13, R11, R10 ;  /* 0x0000000b0d197223 */ /* 0x008fe2000000000a */
[----:B------:R-:W-:Y:S06]  /*0650*/  @P2 BRA `(.L_x_33) ;  /* 0xfffffffc005c2947 */ /* 0x000fec000383ffff */
[----:B------:R-:W-:-:S07]  /*0660*/  MOV R22, R16 ;  /* 0x0000001000167202 */ /* 0x000fce0000000f00 */
.L_x_32:
[----:B------:R-:W-:-:S04]  /*0670*/  LOP3.LUT R8, R0, 0xf, RZ, 0xc0, !PT ;  /* 0x0000000f00087812 */ /* 0x000fc800078ec0ff */
[----:B------:R-:W-:-:S13]  /*0680*/  ISETP.NE.AND P2, PT, R8, RZ, PT ;  /* 0x000000ff0800720c */ /* 0x000fda0003f45270 */
[----:B------:R-:W-:Y:S05]  /*0690*/  @!P2 BRA `(.L_x_34) ;  /* 0x0000000000cca947 */ /* 0x000fea0003800000 */
[----:B------:R-:W-:Y:S01]  /*06a0*/  ISETP.NE.AND P2, PT, R17, RZ, PT ;  /* 0x000000ff1100720c */ /* 0x000fe20003f45270 */
[----:B------:R-:W-:-:S12]  /*06b0*/  @!P0 BRA `(.L_x_35) ;  /* 0x0000000000548947 */ /* 0x000fd80003800000 */
[C---:B------:R-:W-:Y:S02]  /*06c0*/  LEA R23, R22.reuse, R19, 0x7 ;  /* 0x0000001316177211 */ /* 0x040fe400078e38ff */
[C---:B------:R-:W-:Y:S02]  /*06d0*/  LEA R24, R22.reuse, R21, 0x2 ;  /* 0x0000001516187211 */ /* 0x040fe400078e10ff */
[----:B------:R-:W-:Y:S01]  /*06e0*/  IADD3 R22, PT, PT, R22, 0x8, RZ ;  /* 0x0000000816167810 */ /* 0x000fe20007ffe0ff */
[----:B------:R-:W-:Y:S04]  /*06f0*/  LDS R12, [R23] ;  /* 0x00000000170c7984 */ /* 0x000fe80000000800 */
[----:B0-----:R-:W0:Y:S04]  /*0700*/  LDS.128 R8, [R24] ;  /* 0x0000000018087984 */ /* 0x001e280000000c00 */
[----:B------:R-:W1:Y:S04]  /*0710*/  LDS R15, [R23+0x80] ;  /* 0x00008000170f7984 */ /* 0x000e680000000800 */
[----:B------:R-:W2:Y:S04]  /*0720*/  LDS R13, [R23+0x100] ;  /* 0x00010000170d7984 */ /* 0x000ea80000000800 */
[----:B------:R-:W-:Y:S01]  /*0730*/  LDS R29, [R23+0x380] ;  /* 0x00038000171d7984 */ /* 0x000fe20000000800 */
[----:B0----5:R-:W-:-:S03]  /*0740*/  FFMA R12, R8, R12, R25 ;  /* 0x0000000c080c7223 */ /* 0x021fc60000000019 */
[----:B------:R-:W0:Y:S01]  /*0750*/  LDS R8, [R23+0x180] ;  /* 0x0001800017087984 */ /* 0x000e220000000800 */
[----:B-1----:R-:W-:-:S03]  /*0760*/  FFMA R12, R15, R9, R12 ;  /* 0x000000090f0c7223 */ /* 0x002fc6000000000c */
[----:B------:R-:W-:Y:S01]  /*0770*/  LDS R9, [R23+0x200] ;  /* 0x0002000017097984 */ /* 0x000fe20000000800 */
[----:B--2---:R-:W-:-:S03]  /*0780*/  FFMA R25, R13, R10, R12 ;  /* 0x0000000a0d197223 */ /* 0x004fc6000000000c */
[----:B------:R-:W1:Y:S01]  /*0790*/  LDS.128 R12, [R24+0x10] ;  /* 0x00001000180c7984 */ /* 0x000e620000000c00 */
[----:B0-----:R-:W-:-:S03]  /*07a0*/  FFMA R11, R8, R11, R25 ;  /* 0x0000000b080b7223 */ /* 0x001fc60000000019 */
[----:B------:R-:W0:Y:S04]  /*07b0*/  LDS R25, [R23+0x280] ;  /* 0x0002800017197984 */ /* 0x000e280000000800 */
[----:B------:R-:W2:Y:S01]  /*07c0*/  LDS R8, [R23+0x300] ;  /* 0x0003000017087984 */ /* 0x000ea20000000800 */
[----:B-1----:R-:W-:-:S04]  /*07d0*/  FFMA R12, R12, R9, R11 ;  /* 0x000000090c0c7223 */ /* 0x002fc8000000000b */
[----:B0-----:R-:W-:-:S04]  /*07e0*/  FFMA R13, R25, R13, R12 ;  /* 0x0000000d190d7223 */ /* 0x001fc8000000000c */
[----:B--2---:R-:W-:-:S04]  /*07f0*/  FFMA R8, R8, R14, R13 ;  /* 0x0000000e08087223 */ /* 0x004fc8000000000d */
[----:B------:R-:W-:-:S07]  /*0800*/  FFMA R25, R29, R15, R8 ;  /* 0x0000000f1d197223 */ /* 0x000fce0000000008 */
.L_x_35:
[----:B------:R-:W-:Y:S05]  /*0810*/  @!P2 BRA `(.L_x_34) ;  /* 0x00000000006ca947 */ /* 0x000fea0003800000 */
[----:B------:R-:W-:Y:S01]  /*0820*/  ISETP.NE.AND P2, PT, R7, RZ, PT ;  /* 0x000000ff0700720c */ /* 0x000fe20003f45270 */
[----:B------:R-:W-:-:S12]  /*0830*/  @!P1 BRA `(.L_x_36) ;  /* 0x0000000000309947 */ /* 0x000fd80003800000 */
[C---:B------:R-:W-:Y:S02]  /*0840*/  LEA R8, R22.reuse, R21, 0x2 ;  /* 0x0000001516087211 */ /* 0x040fe400078e10ff */
[C---:B------:R-:W-:Y:S02]  /*0850*/  LEA R12, R22.reuse, R19, 0x7 ;  /* 0x00000013160c7211 */ /* 0x040fe400078e38ff */
[----:B------:R-:W-:Y:S02]  /*0860*/  IADD3 R22, PT, PT, R22, 0x4, RZ ;  /* 0x0000000416167810 */ /* 0x000fe40007ffe0ff */
[----:B0-----:R-:W-:Y:S04]  /*0870*/  LDS.128 R8, [R8] ;  /* 0x0000000008087984 */ /* 0x001fe80000000c00 */
[----:B------:R-:W0:Y:S04]  /*0880*/  LDS R13, [R12] ;  /* 0x000000000c0d7984 */ /* 0x000e280000000800 */
[----:B------:R-:W1:Y:S04]  /*0890*/  LDS R15, [R12+0x80] ;  /* 0x000080000c0f7984 */ /* 0x000e680000000800 */
[----:B------:R-:W2:Y:S04]  /*08a0*/  LDS R24, [R12+0x100] ;  /* 0x000100000c187984 */ /* 0x000ea80000000800 */
[----:B------:R-:W3:Y:S01]  /*08b0*/  LDS R23, [R12+0x180] ;  /* 0x000180000c177984 */ /* 0x000ee20000000800 */
[----:B0----5:R-:W-:-:S04]  /*08c0*/  FFMA R14, R8, R13, R25 ;  /* 0x0000000d080e7223 */ /* 0x021fc80000000019 */
[----:B-1----:R-:W-:-:S04]  /*08d0*/  FFMA R9, R15, R9, R14 ;  /* 0x000000090f097223 */ /* 0x002fc8000000000e */
[----:B--2---:R-:W-:-:S04]  /*08e0*/  FFMA R10, R24, R10, R9 ;  /* 0x0000000a180a7223 */ /* 0x004fc80000000009 */
[----:B---3--:R-:W-:-:S07]  /*08f0*/  FFMA R25, R23, R11, R10 ;  /* 0x0000000b17197223 */ /* 0x008fce000000000a */
.L_x_36:
[----:B------:R-:W-:Y:S05]  /*0900*/  @!P2 BRA `(.L_x_34) ;  /* 0x000000000030a947 */ /* 0x000fea0003800000 */
[C---:B------:R-:W-:Y:S02]  /*0910*/  LEA R8, R22.reuse, R21, 0x2 ;  /* 0x0000001516087211 */ /* 0x040fe400078e10ff */
[----:B------:R-:W-:Y:S02]  /*0920*/  LEA R13, R22, R19, 0x7 ;  /* 0x00000013160d7211 */ /* 0x000fe400078e38ff */
[----:B------:R-:W-:Y:S02]  /*0930*/  ISETP.NE.AND P2, PT, R7, 0x1, PT ;  /* 0x000000010700780c */ /* 0x000fe40003f45270 */
[----:B0-----:R-:W-:Y:S04]  /*0940*/  LDS.128 R8, [R8] ;  /* 0x0000000008087984 */ /* 0x001fe80000000c00 */
[----:B------:R-:W0:Y:S02]  /*0950*/  LDS R12, [R13] ;  /* 0x000000000d0c7984 */ /* 0x000e240000000800 */
[----:B0----5:R-:W-:-:S05]  /*0960*/  FFMA R25, R8, R12, R25 ;  /* 0x0000000c08197223 */ /* 0x021fca0000000019 */
[----:B------:R-:W-:Y:S05]  /*0970*/  @!P2 BRA `(.L_x_34) ;  /* 0x000000000014a947 */ /* 0x000fea0003800000 */
[----:B------:R-:W-:Y:S01]  /*0980*/  ISETP.NE.AND P2, PT, R7, 0x2, PT ;  /* 0x000000020700780c */ /* 0x000fe20003f45270 */
[----:B------:R-:W0:-:S12]  /*0990*/  LDS R8, [R13+0x80] ;  /* 0x000080000d087984 */ /* 0x000e180000000800 */
[----:B------:R-:W1:Y:S01]  /*09a0*/  @P2 LDS R12, [R13+0x100] ;  /* 0x000100000d0c2984 */ /* 0x000e620000000800 */
[----:B0-----:R-:W-:-:S04]  /*09b0*/  FFMA R25, R8, R9, R25 ;  /* 0x0000000908197223 */ /* 0x001fc80000000019 */
[----:B-1----:R-:W-:-:S07]  /*09c0*/  @P2 FFMA R25, R12, R10, R25 ;  /* 0x0000000a0c192223 */ /* 0x002fce0000000019 */
.L_x_34:
[----:B0-----:R-:W0:Y:S01]  /*09d0*/  LDC R9, c[0x0][0x39c] ;  /* 0x0000e700ff097b82 */ /* 0x001e220000000800 */
[----:B-----5:R1:W-:Y:S01]  /*09e0*/  STG.E desc[UR8][R26.64], R25 ;  /* 0x000000191a007986 */ /* 0x0203e2000c101908 */
[----:B------:R-:W-:Y:S01]  /*09f0*/  IADD3 R3, PT, PT, R0, R3, RZ ;  /* 0x0000000300037210 */ /* 0x000fe20007ffe0ff */
[----:B0-----:R-:W-:-:S05]  /*0a00*/  IMAD R2, R9, UR7, R2 ;  /* 0x0000000709027c24 */ /* 0x001fca000f8e0202 */
[----:B------:R-:W-:Y:S06]  /*0a10*/  BAR.SYNC.DEFER_BLOCKING 0x0 ;  /* 0x0000000000007b1d */ /* 0x000fec0000010000 */
[----:B-1----:R-:W-:Y:S05]  /*0a20*/  BRA.U UP0, `(.L_x_37) ;  /* 0xfffffff9001c7547 */ /* 0x002fea000b83ffff */
[----:B------:R-:W-:Y:S05]  /*0a30*/  EXIT ;  /* 0x000000000000794d */ /* 0x000fea0003800000 */
.L_x_38:
        /* <DEDUP_REMOVED lines=12> */
.L_x_52:


//--------------------- .nv.shared.reserved.0     --------------------------
	.section	.nv.shared.reserved.0,"aw",@nobits
	.weak		__nv_reservedSMEM_offset_0_alias
	.size		__nv_reservedSMEM_offset_0_alias, 0, 64
	.other		__nv_reservedSMEM_offset_0_alias,@"STO_CUDA_RESERVED_SHARED STV_DEFAULT"
__nv_reservedSMEM_offset_0_alias:
	.zero		0
	.zero		64


//--------------------- .nv.shared._Z8multiplyPfS_S_iiii --------------------------
	.section	.nv.shared._Z8multiplyPfS_S_iiii,"aw",@nobits
	.sectionflags	@""
	.align	4
.nv.shared._Z8multiplyPfS_S_iiii:
	.zero		9216


//--------------------- .nv.constant0._Z10kernel6_sqPfiS_iiS_iS_ii --------------------------
	.section	.nv.constant0._Z10kernel6_sqPfiS_iiS_iS_ii,"a",@progbits
	.sectionflags	@""
	.align	4
.nv.constant0._Z10kernel6_sqPfiS_iiS_iS_ii:
	.zero		960


//--------------------- .nv.constant0._Z10kernel4_sqPfiiS_iS_iS_ii --------------------------
	.section	.nv.constant0._Z10kernel4_sqPfiiS_iS_iS_ii,"a",@progbits
	.sectionflags	@""
	.align	4
.nv.constant0._Z10kernel4_sqPfiiS_iS_iS_ii:
	.zero		960


//--------------------- .nv.constant0._Z10kernel3_sqPfiiS_iS_ii --------------------------
	.section	.nv.constant0._Z10kernel3_sqPfiiS_iS_ii,"a",@progbits
	.sectionflags	@""
	.align	4
.nv.constant0._Z10kernel3_sqPfiiS_iS_ii:
	.zero		944


//--------------------- .nv.constant0._Z10kernel2_sqPfiiiS_iS_ii --------------------------
	.section	.nv.constant0._Z10kernel2_sqPfiiiS_iS_ii,"a",@progbits
	.sectionflags	@""
	.align	4
.nv.constant0._Z10kernel2_sqPfiiiS_iS_ii:
	.zero		952


//--------------------- .nv.constant0._Z10kernel7_sqPfiiS_iiS_S_i --------------------------
	.section	.nv.constant0._Z10kernel7_sqPfiiS_iiS_S_i,"a",@progbits
	.sectionflags	@""
	.align	4
.nv.constant0._Z10kernel7_sqPfiiS_iiS_S_i:
	.zero		948


//--------------------- .nv.constant0._Z10kernel1_sqPfiiS_iiS_S_i --------------------------
	.section	.nv.constant0._Z10kernel1_sqPfiiS_iiS_S_i,"a",@progbits
	.sectionflags	@""
	.align	4
.nv.constant0._Z10kernel1_sqPfiiS_iiS_S_i:
	.zero		948


//--------------------- .nv.constant0._Z7kernel6PfiS_iiS_iS_iiiii --------------------------
	.section	.nv.constant0._Z7kernel6PfiS_iiS_iS_iiiii,"a",@progbits
	.sectionflags	@""
	.align	4
.nv.constant0._Z7kernel6PfiS_iiS_iS_iiiii:
	.zero		972


//--------------------- .nv.constant0._Z7kernel5PfiiS_i --------------------------
	.section	.nv.constant0._Z7kernel5PfiiS_i,"a",@progbits
	.sectionflags	@""
	.align	4
.nv.constant0._Z7kernel5PfiiS_i:
	.zero		924


//--------------------- .nv.constant0._Z7kernel4PfiiS_iS_iS_iiii --------------------------
	.section	.nv.constant0._Z7kernel4PfiiS_iS_iS_iiii,"a",@progbits
	.sectionflags	@""
	.align	4
.nv.constant0._Z7kernel4PfiiS_iS_iS_iiii:
	.zero		968


//--------------------- .nv.constant0._Z7kernel3PfiiS_iS_iiii --------------------------
	.section	.nv.constant0._Z7kernel3PfiiS_iS_iiii,"a",@progbits
	.sectionflags	@""
	.align	4
.nv.constant0._Z7kernel3PfiiS_iS_iiii:
	.zero		952


//--------------------- .nv.constant0._Z7kernel2PfiiiS_iS_iiii --------------------------
	.section	.nv.constant0._Z7kernel2PfiiiS_iS_iiii,"a",@progbits
	.sectionflags	@""
	.align	4
.nv.constant0._Z7kernel2PfiiiS_iS_iiii:
	.zero		960


//--------------------- .nv.constant0._Z7kernel7PfiiS_iiS_iS_iiii --------------------------
	.section	.nv.constant0._Z7kernel7PfiiS_iiS_iS_iiii,"a",@progbits
	.sectionflags	@""
	.align	4
.nv.constant0._Z7kernel7PfiiS_iiS_iS_iiii:
	.zero		968


//--------------------- .nv.constant0._Z7kernel1PfiiS_iiS_iS_iiii --------------------------
	.section	.nv.constant0._Z7kernel1PfiiS_iiS_iS_iiii,"a",@progbits
	.sectionflags	@""
	.align	4
.nv.constant0._Z7kernel1PfiiS_iiS_iS_iiii:
	.zero		968


//--------------------- .nv.constant0._Z8multiplyPfS_S_iiii --------------------------
	.section	.nv.constant0._Z8multiplyPfS_S_iiii,"a",@progbits
	.sectionflags	@""
	.align	4
.nv.constant0._Z8multiplyPfS_S_iiii:
	.zero		936


//--------------------- SYMBOLS --------------------------

	.type		.nv.reservedSmem.offset0,@object
	.size		.nv.reservedSmem.offset0,0x4
	.type		.nv.reservedSmem.cap,@object
	.size		.nv.reservedSmem.cap,0x4
